//
// Generated by NVIDIA NVVM Compiler
//
// Compiler Build ID: CL-36424714
// Cuda compilation tools, release 13.0, V13.0.88
// Based on NVVM 20.0.0
//

.version 9.0
.target sm_100
.address_size 64

	// .globl	_Z8getRPartiiPdP7double2

.visible .entry _Z8getRPartiiPdP7double2(
	.param .u32 _Z8getRPartiiPdP7double2_param_0,
	.param .u32 _Z8getRPartiiPdP7double2_param_1,
	.param .u64 .ptr .align 1 _Z8getRPartiiPdP7double2_param_2,
	.param .u64 .ptr .align 1 _Z8getRPartiiPdP7double2_param_3
)
{
	.reg .pred 	%p<5>;
	.reg .b32 	%r<7>;
	.reg .b64 	%rd<9>;
	.reg .b64 	%fd<2>;

	ld.param.u32 	%r4, [_Z8getRPartiiPdP7double2_param_0];
	ld.param.u32 	%r5, [_Z8getRPartiiPdP7double2_param_1];
	ld.param.u64 	%rd1, [_Z8getRPartiiPdP7double2_param_2];
	ld.param.u64 	%rd2, [_Z8getRPartiiPdP7double2_param_3];
	mov.u32 	%r1, %tid.x;
	mov.u32 	%r2, %ctaid.x;
	setp.ge.s32 	%p1, %r1, %r4;
	setp.ge.s32 	%p2, %r2, %r5;
	or.pred  	%p3, %p1, %p2;
	@%p3 bra 	$L__BB0_3;
	mad.lo.s32 	%r3, %r4, %r2, %r1;
	mul.lo.s32 	%r6, %r5, %r4;
	setp.ge.u32 	%p4, %r3, %r6;
	@%p4 bra 	$L__BB0_3;
	cvta.to.global.u64 	%rd3, %rd2;
	mul.wide.u32 	%rd4, %r3, 16;
	add.s64 	%rd5, %rd3, %rd4;
	ld.global.f64 	%fd1, [%rd5];
	cvta.to.global.u64 	%rd6, %rd1;
	mul.wide.u32 	%rd7, %r3, 8;
	add.s64 	%rd8, %rd6, %rd7;
	st.global.f64 	[%rd8], %fd1;
$L__BB0_3:
	ret;

}
	// .globl	_Z8getIPartiiPdP7double2
.visible .entry _Z8getIPartiiPdP7double2(
	.param .u32 _Z8getIPartiiPdP7double2_param_0,
	.param .u32 _Z8getIPartiiPdP7double2_param_1,
	.param .u64 .ptr .align 1 _Z8getIPartiiPdP7double2_param_2,
	.param .u64 .ptr .align 1 _Z8getIPartiiPdP7double2_param_3
)
{
	.reg .pred 	%p<5>;
	.reg .b32 	%r<7>;
	.reg .b64 	%rd<9>;
	.reg .b64 	%fd<2>;

	ld.param.u32 	%r4, [_Z8getIPartiiPdP7double2_param_0];
	ld.param.u32 	%r5, [_Z8getIPartiiPdP7double2_param_1];
	ld.param.u64 	%rd1, [_Z8getIPartiiPdP7double2_param_2];
	ld.param.u64 	%rd2, [_Z8getIPartiiPdP7double2_param_3];
	mov.u32 	%r1, %tid.x;
	mov.u32 	%r2, %ctaid.x;
	setp.ge.s32 	%p1, %r1, %r4;
	setp.ge.s32 	%p2, %r2, %r5;
	or.pred  	%p3, %p1, %p2;
	@%p3 bra 	$L__BB1_3;
	mad.lo.s32 	%r3, %r4, %r2, %r1;
	mul.lo.s32 	%r6, %r5, %r4;
	setp.ge.u32 	%p4, %r3, %r6;
	@%p4 bra 	$L__BB1_3;
	cvta.to.global.u64 	%rd3, %rd2;
	mul.wide.u32 	%rd4, %r3, 16;
	add.s64 	%rd5, %rd3, %rd4;
	ld.global.f64 	%fd1, [%rd5+8];
	cvta.to.global.u64 	%rd6, %rd1;
	mul.wide.u32 	%rd7, %r3, 8;
	add.s64 	%rd8, %rd6, %rd7;
	st.global.f64 	[%rd8], %fd1;
$L__BB1_3:
	ret;

}
	// .globl	_Z7Fi_2D_xiiiP7double2PKS_S0_
.visible .entry _Z7Fi_2D_xiiiP7double2PKS_S0_(
	.param .u32 _Z7Fi_2D_xiiiP7double2PKS_S0__param_0,
	.param .u32 _Z7Fi_2D_xiiiP7double2PKS_S0__param_1,
	.param .u32 _Z7Fi_2D_xiiiP7double2PKS_S0__param_2,
	.param .u64 .ptr .align 1 _Z7Fi_2D_xiiiP7double2PKS_S0__param_3,
	.param .u64 .ptr .align 1 _Z7Fi_2D_xiiiP7double2PKS_S0__param_4,
	.param .u64 .ptr .align 1 _Z7Fi_2D_xiiiP7double2PKS_S0__param_5
)
{
	.reg .pred 	%p<7>;
	.reg .b32 	%r<27>;
	.reg .b64 	%rd<15>;
	.reg .b64 	%fd<14>;

	ld.param.u32 	%r7, [_Z7Fi_2D_xiiiP7double2PKS_S0__param_0];
	ld.param.u32 	%r8, [_Z7Fi_2D_xiiiP7double2PKS_S0__param_1];
	ld.param.u32 	%r9, [_Z7Fi_2D_xiiiP7double2PKS_S0__param_2];
	ld.param.u64 	%rd1, [_Z7Fi_2D_xiiiP7double2PKS_S0__param_3];
	ld.param.u64 	%rd2, [_Z7Fi_2D_xiiiP7double2PKS_S0__param_4];
	ld.param.u64 	%rd3, [_Z7Fi_2D_xiiiP7double2PKS_S0__param_5];
	mov.u32 	%r1, %tid.x;
	mov.u32 	%r2, %ctaid.x;
	setp.ge.s32 	%p1, %r1, %r7;
	setp.ge.s32 	%p2, %r2, %r8;
	or.pred  	%p3, %p1, %p2;
	@%p3 bra 	$L__BB2_3;
	mov.b32 	%r10, 2;
	shl.b32 	%r11, %r10, %r9;
	add.s32 	%r12, %r11, -1;
	mov.b32 	%r13, 1;
	shl.b32 	%r14, %r13, %r9;
	add.s32 	%r16, %r14, -1;
	neg.s32 	%r17, %r11;
	and.b32  	%r18, %r12, %r1;
	and.b32  	%r19, %r16, %r1;
	and.b32  	%r20, %r1, %r17;
	mad.lo.s32 	%r21, %r7, %r2, %r20;
	add.s32 	%r3, %r21, %r18;
	add.s32 	%r22, %r21, %r19;
	mad.lo.s32 	%r23, %r9, %r7, %r1;
	add.s32 	%r6, %r22, %r14;
	mul.lo.s32 	%r24, %r8, %r7;
	max.u32 	%r25, %r3, %r22;
	setp.ge.u32 	%p4, %r25, %r24;
	max.s32 	%r26, %r23, %r6;
	setp.ge.s32 	%p5, %r26, %r24;
	or.pred  	%p6, %p5, %p4;
	@%p6 bra 	$L__BB2_3;
	cvta.to.global.u64 	%rd4, %rd2;
	mul.wide.u32 	%rd5, %r22, 16;
	add.s64 	%rd6, %rd4, %rd5;
	ld.global.v2.f64 	{%fd1, %fd2}, [%rd6];
	cvta.to.global.u64 	%rd7, %rd3;
	mul.wide.s32 	%rd8, %r23, 16;
	add.s64 	%rd9, %rd7, %rd8;
	ld.global.v2.f64 	{%fd3, %fd4}, [%rd9];
	mul.wide.s32 	%rd10, %r6, 16;
	add.s64 	%rd11, %rd4, %rd10;
	ld.global.v2.f64 	{%fd5, %fd6}, [%rd11];
	mul.f64 	%fd7, %fd3, %fd5;
	mul.f64 	%fd8, %fd4, %fd6;
	sub.f64 	%fd9, %fd7, %fd8;
	mul.f64 	%fd10, %fd3, %fd6;
	fma.rn.f64 	%fd11, %fd4, %fd5, %fd10;
	add.f64 	%fd12, %fd1, %fd9;
	add.f64 	%fd13, %fd2, %fd11;
	cvta.to.global.u64 	%rd12, %rd1;
	mul.wide.u32 	%rd13, %r3, 16;
	add.s64 	%rd14, %rd12, %rd13;
	st.global.v2.f64 	[%rd14], {%fd12, %fd13};
$L__BB2_3:
	ret;

}
	// .globl	_Z7Fi_2D_yiiiP7double2PKS_S0_
.visible .entry _Z7Fi_2D_yiiiP7double2PKS_S0_(
	.param .u32 _Z7Fi_2D_yiiiP7double2PKS_S0__param_0,
	.param .u32 _Z7Fi_2D_yiiiP7double2PKS_S0__param_1,
	.param .u32 _Z7Fi_2D_yiiiP7double2PKS_S0__param_2,
	.param .u64 .ptr .align 1 _Z7Fi_2D_yiiiP7double2PKS_S0__param_3,
	.param .u64 .ptr .align 1 _Z7Fi_2D_yiiiP7double2PKS_S0__param_4,
	.param .u64 .ptr .align 1 _Z7Fi_2D_yiiiP7double2PKS_S0__param_5
)
{
	.reg .pred 	%p<7>;
	.reg .b32 	%r<29>;
	.reg .b64 	%rd<15>;
	.reg .b64 	%fd<14>;

	ld.param.u32 	%r7, [_Z7Fi_2D_yiiiP7double2PKS_S0__param_0];
	ld.param.u32 	%r8, [_Z7Fi_2D_yiiiP7double2PKS_S0__param_1];
	ld.param.u32 	%r9, [_Z7Fi_2D_yiiiP7double2PKS_S0__param_2];
	ld.param.u64 	%rd1, [_Z7Fi_2D_yiiiP7double2PKS_S0__param_3];
	ld.param.u64 	%rd2, [_Z7Fi_2D_yiiiP7double2PKS_S0__param_4];
	ld.param.u64 	%rd3, [_Z7Fi_2D_yiiiP7double2PKS_S0__param_5];
	mov.u32 	%r1, %tid.x;
	mov.u32 	%r2, %ctaid.x;
	setp.ge.s32 	%p1, %r1, %r7;
	setp.ge.s32 	%p2, %r2, %r8;
	or.pred  	%p3, %p1, %p2;
	@%p3 bra 	$L__BB3_3;
	mov.b32 	%r10, 2;
	shl.b32 	%r11, %r10, %r9;
	add.s32 	%r12, %r11, -1;
	mov.b32 	%r13, 1;
	shl.b32 	%r14, %r13, %r9;
	add.s32 	%r15, %r14, -1;
	xor.b32  	%r16, %r12, 65535;
	and.b32  	%r17, %r12, %r2;
	and.b32  	%r18, %r15, %r2;
	and.b32  	%r19, %r16, %r2;
	add.s32 	%r20, %r19, %r17;
	mad.lo.s32 	%r3, %r20, %r7, %r1;
	add.s32 	%r21, %r19, %r18;
	mad.lo.s32 	%r22, %r21, %r7, %r1;
	mad.lo.s32 	%r23, %r9, %r8, %r2;
	add.s32 	%r24, %r21, %r14;
	mad.lo.s32 	%r25, %r24, %r7, %r1;
	mul.lo.s32 	%r26, %r8, %r7;
	max.u32 	%r27, %r3, %r22;
	setp.ge.u32 	%p4, %r27, %r26;
	max.s32 	%r28, %r23, %r25;
	setp.ge.s32 	%p5, %r28, %r26;
	or.pred  	%p6, %p5, %p4;
	@%p6 bra 	$L__BB3_3;
	cvta.to.global.u64 	%rd4, %rd2;
	mul.wide.u32 	%rd5, %r22, 16;
	add.s64 	%rd6, %rd4, %rd5;
	ld.global.v2.f64 	{%fd1, %fd2}, [%rd6];
	cvta.to.global.u64 	%rd7, %rd3;
	mul.wide.s32 	%rd8, %r23, 16;
	add.s64 	%rd9, %rd7, %rd8;
	ld.global.v2.f64 	{%fd3, %fd4}, [%rd9];
	mul.wide.s32 	%rd10, %r25, 16;
	add.s64 	%rd11, %rd4, %rd10;
	ld.global.v2.f64 	{%fd5, %fd6}, [%rd11];
	mul.f64 	%fd7, %fd3, %fd5;
	mul.f64 	%fd8, %fd4, %fd6;
	sub.f64 	%fd9, %fd7, %fd8;
	mul.f64 	%fd10, %fd3, %fd6;
	fma.rn.f64 	%fd11, %fd4, %fd5, %fd10;
	add.f64 	%fd12, %fd1, %fd9;
	add.f64 	%fd13, %fd2, %fd11;
	cvta.to.global.u64 	%rd12, %rd1;
	mul.wide.u32 	%rd13, %r3, 16;
	add.s64 	%rd14, %rd12, %rd13;
	st.global.v2.f64 	[%rd14], {%fd12, %fd13};
$L__BB3_3:
	ret;

}
	// .globl	_Z9twiddle2DiiPiS_P7double2PKd
.visible .entry _Z9twiddle2DiiPiS_P7double2PKd(
	.param .u32 _Z9twiddle2DiiPiS_P7double2PKd_param_0,
	.param .u32 _Z9twiddle2DiiPiS_P7double2PKd_param_1,
	.param .u64 .ptr .align 1 _Z9twiddle2DiiPiS_P7double2PKd_param_2,
	.param .u64 .ptr .align 1 _Z9twiddle2DiiPiS_P7double2PKd_param_3,
	.param .u64 .ptr .align 1 _Z9twiddle2DiiPiS_P7double2PKd_param_4,
	.param .u64 .ptr .align 1 _Z9twiddle2DiiPiS_P7double2PKd_param_5
)
{
	.reg .pred 	%p<7>;
	.reg .b32 	%r<11>;
	.reg .b64 	%rd<17>;
	.reg .b64 	%fd<3>;

	ld.param.u32 	%r5, [_Z9twiddle2DiiPiS_P7double2PKd_param_0];
	ld.param.u32 	%r6, [_Z9twiddle2DiiPiS_P7double2PKd_param_1];
	ld.param.u64 	%rd1, [_Z9twiddle2DiiPiS_P7double2PKd_param_2];
	ld.param.u64 	%rd2, [_Z9twiddle2DiiPiS_P7double2PKd_param_3];
	ld.param.u64 	%rd3, [_Z9twiddle2DiiPiS_P7double2PKd_param_4];
	ld.param.u64 	%rd4, [_Z9twiddle2DiiPiS_P7double2PKd_param_5];
	mov.u32 	%r1, %tid.x;
	mov.u32 	%r2, %ctaid.x;
	setp.ge.s32 	%p1, %r1, %r5;
	setp.ge.s32 	%p2, %r2, %r6;
	or.pred  	%p3, %p1, %p2;
	@%p3 bra 	$L__BB4_3;
	cvta.to.global.u64 	%rd5, %rd1;
	cvta.to.global.u64 	%rd6, %rd2;
	mul.wide.u32 	%rd7, %r1, 4;
	add.s64 	%rd8, %rd5, %rd7;
	ld.global.u32 	%r7, [%rd8];
	mul.wide.u32 	%rd9, %r2, 4;
	add.s64 	%rd10, %rd6, %rd9;
	ld.global.u32 	%r8, [%rd10];
	mad.lo.s32 	%r3, %r8, %r5, %r7;
	mad.lo.s32 	%r9, %r5, %r2, %r1;
	mul.lo.s32 	%r10, %r6, %r5;
	setp.ge.s32 	%p4, %r3, %r10;
	setp.ge.u32 	%p5, %r9, %r10;
	or.pred  	%p6, %p4, %p5;
	@%p6 bra 	$L__BB4_3;
	cvta.to.global.u64 	%rd11, %rd4;
	mul.wide.u32 	%rd12, %r9, 8;
	add.s64 	%rd13, %rd11, %rd12;
	ld.global.f64 	%fd1, [%rd13];
	cvta.to.global.u64 	%rd14, %rd3;
	mul.wide.s32 	%rd15, %r3, 16;
	add.s64 	%rd16, %rd14, %rd15;
	mov.f64 	%fd2, 0d0000000000000000;
	st.global.v2.f64 	[%rd16], {%fd1, %fd2};
$L__BB4_3:
	ret;

}
	// .globl	_Z13twiddle1Dx_rciiPiP7double2PKd
.visible .entry _Z13twiddle1Dx_rciiPiP7double2PKd(
	.param .u32 _Z13twiddle1Dx_rciiPiP7double2PKd_param_0,
	.param .u32 _Z13twiddle1Dx_rciiPiP7double2PKd_param_1,
	.param .u64 .ptr .align 1 _Z13twiddle1Dx_rciiPiP7double2PKd_param_2,
	.param .u64 .ptr .align 1 _Z13twiddle1Dx_rciiPiP7double2PKd_param_3,
	.param .u64 .ptr .align 1 _Z13twiddle1Dx_rciiPiP7double2PKd_param_4
)
{
	.reg .pred 	%p<7>;
	.reg .b32 	%r<11>;
	.reg .b64 	%rd<13>;
	.reg .b64 	%fd<3>;

	ld.param.u32 	%r5, [_Z13twiddle1Dx_rciiPiP7double2PKd_param_0];
	ld.param.u32 	%r6, [_Z13twiddle1Dx_rciiPiP7double2PKd_param_1];
	ld.param.u64 	%rd1, [_Z13twiddle1Dx_rciiPiP7double2PKd_param_2];
	ld.param.u64 	%rd2, [_Z13twiddle1Dx_rciiPiP7double2PKd_param_3];
	ld.param.u64 	%rd3, [_Z13twiddle1Dx_rciiPiP7double2PKd_param_4];
	mov.u32 	%r1, %tid.x;
	mov.u32 	%r2, %ctaid.x;
	setp.ge.s32 	%p1, %r1, %r5;
	setp.ge.s32 	%p2, %r2, %r6;
	or.pred  	%p3, %p1, %p2;
	@%p3 bra 	$L__BB5_3;
	cvta.to.global.u64 	%rd4, %rd1;
	mul.wide.u32 	%rd5, %r1, 4;
	add.s64 	%rd6, %rd4, %rd5;
	ld.global.u32 	%r7, [%rd6];
	mul.lo.s32 	%r8, %r5, %r2;
	add.s32 	%r3, %r7, %r8;
	add.s32 	%r9, %r8, %r1;
	mul.lo.s32 	%r10, %r6, %r5;
	setp.ge.s32 	%p4, %r3, %r10;
	setp.ge.u32 	%p5, %r9, %r10;
	or.pred  	%p6, %p4, %p5;
	@%p6 bra 	$L__BB5_3;
	cvta.to.global.u64 	%rd7, %rd3;
	mul.wide.u32 	%rd8, %r9, 8;
	add.s64 	%rd9, %rd7, %rd8;
	ld.global.f64 	%fd1, [%rd9];
	cvta.to.global.u64 	%rd10, %rd2;
	mul.wide.s32 	%rd11, %r3, 16;
	add.s64 	%rd12, %rd10, %rd11;
	mov.f64 	%fd2, 0d0000000000000000;
	st.global.v2.f64 	[%rd12], {%fd1, %fd2};
$L__BB5_3:
	ret;

}
	// .globl	_Z13twiddle1Dx_cciiPiP7double2PKS0_
.visible .entry _Z13twiddle1Dx_cciiPiP7double2PKS0_(
	.param .u32 _Z13twiddle1Dx_cciiPiP7double2PKS0__param_0,
	.param .u32 _Z13twiddle1Dx_cciiPiP7double2PKS0__param_1,
	.param .u64 .ptr .align 1 _Z13twiddle1Dx_cciiPiP7double2PKS0__param_2,
	.param .u64 .ptr .align 1 _Z13twiddle1Dx_cciiPiP7double2PKS0__param_3,
	.param .u64 .ptr .align 1 _Z13twiddle1Dx_cciiPiP7double2PKS0__param_4
)
{
	.reg .pred 	%p<7>;
	.reg .b32 	%r<11>;
	.reg .b64 	%rd<13>;
	.reg .b64 	%fd<3>;

	ld.param.u32 	%r5, [_Z13twiddle1Dx_cciiPiP7double2PKS0__param_0];
	ld.param.u32 	%r6, [_Z13twiddle1Dx_cciiPiP7double2PKS0__param_1];
	ld.param.u64 	%rd1, [_Z13twiddle1Dx_cciiPiP7double2PKS0__param_2];
	ld.param.u64 	%rd2, [_Z13twiddle1Dx_cciiPiP7double2PKS0__param_3];
	ld.param.u64 	%rd3, [_Z13twiddle1Dx_cciiPiP7double2PKS0__param_4];
	mov.u32 	%r1, %tid.x;
	mov.u32 	%r2, %ctaid.x;
	setp.ge.s32 	%p1, %r1, %r5;
	setp.ge.s32 	%p2, %r2, %r6;
	or.pred  	%p3, %p1, %p2;
	@%p3 bra 	$L__BB6_3;
	cvta.to.global.u64 	%rd4, %rd1;
	mul.wide.u32 	%rd5, %r1, 4;
	add.s64 	%rd6, %rd4, %rd5;
	ld.global.u32 	%r7, [%rd6];
	mul.lo.s32 	%r8, %r5, %r2;
	add.s32 	%r3, %r7, %r8;
	add.s32 	%r9, %r8, %r1;
	mul.lo.s32 	%r10, %r6, %r5;
	setp.ge.s32 	%p4, %r3, %r10;
	setp.ge.u32 	%p5, %r9, %r10;
	or.pred  	%p6, %p4, %p5;
	@%p6 bra 	$L__BB6_3;
	cvta.to.global.u64 	%rd7, %rd2;
	mul.wide.s32 	%rd8, %r3, 16;
	add.s64 	%rd9, %rd7, %rd8;
	cvta.to.global.u64 	%rd10, %rd3;
	mul.wide.u32 	%rd11, %r9, 16;
	add.s64 	%rd12, %rd10, %rd11;
	ld.global.v2.f64 	{%fd1, %fd2}, [%rd12];
	st.global.v2.f64 	[%rd9], {%fd1, %fd2};
$L__BB6_3:
	ret;

}
	// .globl	_Z13twiddle1Dy_cciiPiP7double2PKS0_
.visible .entry _Z13twiddle1Dy_cciiPiP7double2PKS0_(
	.param .u32 _Z13twiddle1Dy_cciiPiP7double2PKS0__param_0,
	.param .u32 _Z13twiddle1Dy_cciiPiP7double2PKS0__param_1,
	.param .u64 .ptr .align 1 _Z13twiddle1Dy_cciiPiP7double2PKS0__param_2,
	.param .u64 .ptr .align 1 _Z13twiddle1Dy_cciiPiP7double2PKS0__param_3,
	.param .u64 .ptr .align 1 _Z13twiddle1Dy_cciiPiP7double2PKS0__param_4
)
{
	.reg .pred 	%p<7>;
	.reg .b32 	%r<10>;
	.reg .b64 	%rd<13>;
	.reg .b64 	%fd<3>;

	ld.param.u32 	%r5, [_Z13twiddle1Dy_cciiPiP7double2PKS0__param_0];
	ld.param.u32 	%r6, [_Z13twiddle1Dy_cciiPiP7double2PKS0__param_1];
	ld.param.u64 	%rd1, [_Z13twiddle1Dy_cciiPiP7double2PKS0__param_2];
	ld.param.u64 	%rd2, [_Z13twiddle1Dy_cciiPiP7double2PKS0__param_3];
	ld.param.u64 	%rd3, [_Z13twiddle1Dy_cciiPiP7double2PKS0__param_4];
	mov.u32 	%r1, %tid.x;
	mov.u32 	%r2, %ctaid.x;
	setp.ge.s32 	%p1, %r1, %r5;
	setp.ge.s32 	%p2, %r2, %r6;
	or.pred  	%p3, %p1, %p2;
	@%p3 bra 	$L__BB7_3;
	cvta.to.global.u64 	%rd4, %rd1;
	mul.wide.u32 	%rd5, %r2, 4;
	add.s64 	%rd6, %rd4, %rd5;
	ld.global.u32 	%r7, [%rd6];
	mad.lo.s32 	%r3, %r7, %r5, %r1;
	mad.lo.s32 	%r8, %r5, %r2, %r1;
	mul.lo.s32 	%r9, %r6, %r5;
	setp.ge.s32 	%p4, %r3, %r9;
	setp.ge.u32 	%p5, %r8, %r9;
	or.pred  	%p6, %p4, %p5;
	@%p6 bra 	$L__BB7_3;
	cvta.to.global.u64 	%rd7, %rd2;
	mul.wide.s32 	%rd8, %r3, 16;
	add.s64 	%rd9, %rd7, %rd8;
	cvta.to.global.u64 	%rd10, %rd3;
	mul.wide.u32 	%rd11, %r8, 16;
	add.s64 	%rd12, %rd10, %rd11;
	ld.global.v2.f64 	{%fd1, %fd2}, [%rd12];
	st.global.v2.f64 	[%rd9], {%fd1, %fd2};
$L__BB7_3:
	ret;

}
	// .globl	_Z11twiddle2DCCiiPiS_P7double2PKS0_
.visible .entry _Z11twiddle2DCCiiPiS_P7double2PKS0_(
	.param .u32 _Z11twiddle2DCCiiPiS_P7double2PKS0__param_0,
	.param .u32 _Z11twiddle2DCCiiPiS_P7double2PKS0__param_1,
	.param .u64 .ptr .align 1 _Z11twiddle2DCCiiPiS_P7double2PKS0__param_2,
	.param .u64 .ptr .align 1 _Z11twiddle2DCCiiPiS_P7double2PKS0__param_3,
	.param .u64 .ptr .align 1 _Z11twiddle2DCCiiPiS_P7double2PKS0__param_4,
	.param .u64 .ptr .align 1 _Z11twiddle2DCCiiPiS_P7double2PKS0__param_5
)
{
	.reg .pred 	%p<7>;
	.reg .b32 	%r<11>;
	.reg .b64 	%rd<17>;
	.reg .b64 	%fd<3>;

	ld.param.u32 	%r5, [_Z11twiddle2DCCiiPiS_P7double2PKS0__param_0];
	ld.param.u32 	%r6, [_Z11twiddle2DCCiiPiS_P7double2PKS0__param_1];
	ld.param.u64 	%rd1, [_Z11twiddle2DCCiiPiS_P7double2PKS0__param_2];
	ld.param.u64 	%rd2, [_Z11twiddle2DCCiiPiS_P7double2PKS0__param_3];
	ld.param.u64 	%rd3, [_Z11twiddle2DCCiiPiS_P7double2PKS0__param_4];
	ld.param.u64 	%rd4, [_Z11twiddle2DCCiiPiS_P7double2PKS0__param_5];
	mov.u32 	%r1, %tid.x;
	mov.u32 	%r2, %ctaid.x;
	setp.ge.s32 	%p1, %r1, %r5;
	setp.ge.s32 	%p2, %r2, %r6;
	or.pred  	%p3, %p1, %p2;
	@%p3 bra 	$L__BB8_3;
	cvta.to.global.u64 	%rd5, %rd1;
	cvta.to.global.u64 	%rd6, %rd2;
	mul.wide.u32 	%rd7, %r1, 4;
	add.s64 	%rd8, %rd5, %rd7;
	ld.global.u32 	%r7, [%rd8];
	mul.wide.u32 	%rd9, %r2, 4;
	add.s64 	%rd10, %rd6, %rd9;
	ld.global.u32 	%r8, [%rd10];
	mad.lo.s32 	%r3, %r8, %r5, %r7;
	mad.lo.s32 	%r9, %r5, %r2, %r1;
	mul.lo.s32 	%r10, %r6, %r5;
	setp.ge.s32 	%p4, %r3, %r10;
	setp.ge.u32 	%p5, %r9, %r10;
	or.pred  	%p6, %p4, %p5;
	@%p6 bra 	$L__BB8_3;
	cvta.to.global.u64 	%rd11, %rd3;
	mul.wide.s32 	%rd12, %r3, 16;
	add.s64 	%rd13, %rd11, %rd12;
	cvta.to.global.u64 	%rd14, %rd4;
	mul.wide.u32 	%rd15, %r9, 16;
	add.s64 	%rd16, %rd14, %rd15;
	ld.global.v2.f64 	{%fd1, %fd2}, [%rd16];
	st.global.v2.f64 	[%rd13], {%fd1, %fd2};
$L__BB8_3:
	ret;

}
	// .globl	_Z6scaleCiiP7double2S0_d
.visible .entry _Z6scaleCiiP7double2S0_d(
	.param .u32 _Z6scaleCiiP7double2S0_d_param_0,
	.param .u32 _Z6scaleCiiP7double2S0_d_param_1,
	.param .u64 .ptr .align 1 _Z6scaleCiiP7double2S0_d_param_2,
	.param .u64 .ptr .align 1 _Z6scaleCiiP7double2S0_d_param_3,
	.param .f64 _Z6scaleCiiP7double2S0_d_param_4
)
{
	.reg .pred 	%p<5>;
	.reg .b32 	%r<7>;
	.reg .b64 	%rd<8>;
	.reg .b64 	%fd<6>;

	ld.param.u32 	%r4, [_Z6scaleCiiP7double2S0_d_param_0];
	ld.param.u32 	%r5, [_Z6scaleCiiP7double2S0_d_param_1];
	ld.param.u64 	%rd1, [_Z6scaleCiiP7double2S0_d_param_2];
	ld.param.u64 	%rd2, [_Z6scaleCiiP7double2S0_d_param_3];
	ld.param.f64 	%fd1, [_Z6scaleCiiP7double2S0_d_param_4];
	mov.u32 	%r1, %tid.x;
	mov.u32 	%r2, %ctaid.x;
	setp.ge.s32 	%p1, %r1, %r4;
	setp.ge.s32 	%p2, %r2, %r5;
	or.pred  	%p3, %p1, %p2;
	@%p3 bra 	$L__BB9_3;
	mad.lo.s32 	%r3, %r4, %r2, %r1;
	mul.lo.s32 	%r6, %r5, %r4;
	setp.ge.u32 	%p4, %r3, %r6;
	@%p4 bra 	$L__BB9_3;
	cvta.to.global.u64 	%rd3, %rd2;
	mul.wide.u32 	%rd4, %r3, 16;
	add.s64 	%rd5, %rd3, %rd4;
	ld.global.v2.f64 	{%fd2, %fd3}, [%rd5];
	mul.f64 	%fd4, %fd1, %fd2;
	cvta.to.global.u64 	%rd6, %rd1;
	add.s64 	%rd7, %rd6, %rd4;
	mul.f64 	%fd5, %fd1, %fd3;
	st.global.v2.f64 	[%rd7], {%fd4, %fd5};
$L__BB9_3:
	ret;

}
	// .globl	_Z4setCiiP7double2dd
.visible .entry _Z4setCiiP7double2dd(
	.param .u32 _Z4setCiiP7double2dd_param_0,
	.param .u32 _Z4setCiiP7double2dd_param_1,
	.param .u64 .ptr .align 1 _Z4setCiiP7double2dd_param_2,
	.param .f64 _Z4setCiiP7double2dd_param_3,
	.param .f64 _Z4setCiiP7double2dd_param_4
)
{
	.reg .pred 	%p<5>;
	.reg .b32 	%r<7>;
	.reg .b64 	%rd<5>;
	.reg .b64 	%fd<3>;

	ld.param.u32 	%r4, [_Z4setCiiP7double2dd_param_0];
	ld.param.u32 	%r5, [_Z4setCiiP7double2dd_param_1];
	ld.param.u64 	%rd1, [_Z4setCiiP7double2dd_param_2];
	ld.param.f64 	%fd1, [_Z4setCiiP7double2dd_param_3];
	ld.param.f64 	%fd2, [_Z4setCiiP7double2dd_param_4];
	mov.u32 	%r1, %tid.x;
	mov.u32 	%r2, %ctaid.x;
	setp.ge.s32 	%p1, %r1, %r4;
	setp.ge.s32 	%p2, %r2, %r5;
	or.pred  	%p3, %p1, %p2;
	@%p3 bra 	$L__BB10_3;
	mad.lo.s32 	%r3, %r4, %r2, %r1;
	mul.lo.s32 	%r6, %r5, %r4;
	setp.ge.u32 	%p4, %r3, %r6;
	@%p4 bra 	$L__BB10_3;
	cvta.to.global.u64 	%rd2, %rd1;
	mul.wide.u32 	%rd3, %r3, 16;
	add.s64 	%rd4, %rd2, %rd3;
	st.global.v2.f64 	[%rd4], {%fd1, %fd2};
$L__BB10_3:
	ret;

}
	// .globl	_Z11convolveSumiiP7double2S0_S0_
.visible .entry _Z11convolveSumiiP7double2S0_S0_(
	.param .u32 _Z11convolveSumiiP7double2S0_S0__param_0,
	.param .u32 _Z11convolveSumiiP7double2S0_S0__param_1,
	.param .u64 .ptr .align 1 _Z11convolveSumiiP7double2S0_S0__param_2,
	.param .u64 .ptr .align 1 _Z11convolveSumiiP7double2S0_S0__param_3,
	.param .u64 .ptr .align 1 _Z11convolveSumiiP7double2S0_S0__param_4
)
{
	.reg .pred 	%p<5>;
	.reg .b32 	%r<7>;
	.reg .b64 	%rd<11>;
	.reg .b64 	%fd<14>;

	ld.param.u32 	%r4, [_Z11convolveSumiiP7double2S0_S0__param_0];
	ld.param.u32 	%r5, [_Z11convolveSumiiP7double2S0_S0__param_1];
	ld.param.u64 	%rd1, [_Z11convolveSumiiP7double2S0_S0__param_2];
	ld.param.u64 	%rd2, [_Z11convolveSumiiP7double2S0_S0__param_3];
	ld.param.u64 	%rd3, [_Z11convolveSumiiP7double2S0_S0__param_4];
	mov.u32 	%r1, %tid.x;
	mov.u32 	%r2, %ctaid.x;
	setp.ge.s32 	%p1, %r1, %r4;
	setp.ge.s32 	%p2, %r2, %r5;
	or.pred  	%p3, %p1, %p2;
	@%p3 bra 	$L__BB11_3;
	mad.lo.s32 	%r3, %r4, %r2, %r1;
	mul.lo.s32 	%r6, %r5, %r4;
	setp.ge.u32 	%p4, %r3, %r6;
	@%p4 bra 	$L__BB11_3;
	cvta.to.global.u64 	%rd4, %rd1;
	mul.wide.u32 	%rd5, %r3, 16;
	add.s64 	%rd6, %rd4, %rd5;
	ld.global.v2.f64 	{%fd1, %fd2}, [%rd6];
	cvta.to.global.u64 	%rd7, %rd2;
	add.s64 	%rd8, %rd7, %rd5;
	ld.global.v2.f64 	{%fd3, %fd4}, [%rd8];
	cvta.to.global.u64 	%rd9, %rd3;
	add.s64 	%rd10, %rd9, %rd5;
	ld.global.v2.f64 	{%fd5, %fd6}, [%rd10];
	mul.f64 	%fd7, %fd3, %fd5;
	mul.f64 	%fd8, %fd4, %fd6;
	sub.f64 	%fd9, %fd7, %fd8;
	mul.f64 	%fd10, %fd3, %fd6;
	fma.rn.f64 	%fd11, %fd4, %fd5, %fd10;
	add.f64 	%fd12, %fd1, %fd9;
	add.f64 	%fd13, %fd2, %fd11;
	st.global.v2.f64 	[%rd6], {%fd12, %fd13};
$L__BB11_3:
	ret;

}
	// .globl	_Z8getLayeriiiPdPKd
.visible .entry _Z8getLayeriiiPdPKd(
	.param .u32 _Z8getLayeriiiPdPKd_param_0,
	.param .u32 _Z8getLayeriiiPdPKd_param_1,
	.param .u32 _Z8getLayeriiiPdPKd_param_2,
	.param .u64 .ptr .align 1 _Z8getLayeriiiPdPKd_param_3,
	.param .u64 .ptr .align 1 _Z8getLayeriiiPdPKd_param_4
)
{
	.reg .pred 	%p<4>;
	.reg .b32 	%r<9>;
	.reg .b64 	%rd<9>;
	.reg .b64 	%fd<2>;

	ld.param.u32 	%r3, [_Z8getLayeriiiPdPKd_param_0];
	ld.param.u32 	%r4, [_Z8getLayeriiiPdPKd_param_1];
	ld.param.u32 	%r5, [_Z8getLayeriiiPdPKd_param_2];
	ld.param.u64 	%rd1, [_Z8getLayeriiiPdPKd_param_3];
	ld.param.u64 	%rd2, [_Z8getLayeriiiPdPKd_param_4];
	mov.u32 	%r1, %tid.x;
	mov.u32 	%r2, %ctaid.x;
	setp.ge.s32 	%p1, %r1, %r3;
	setp.ge.s32 	%p2, %r2, %r4;
	or.pred  	%p3, %p1, %p2;
	@%p3 bra 	$L__BB12_2;
	cvta.to.global.u64 	%rd3, %rd2;
	cvta.to.global.u64 	%rd4, %rd1;
	mad.lo.s32 	%r6, %r3, %r1, %r2;
	mul.lo.s32 	%r7, %r4, %r3;
	mad.lo.s32 	%r8, %r7, %r5, %r6;
	mul.wide.s32 	%rd5, %r8, 8;
	add.s64 	%rd6, %rd3, %rd5;
	ld.global.f64 	%fd1, [%rd6];
	mul.wide.u32 	%rd7, %r6, 8;
	add.s64 	%rd8, %rd4, %rd7;
	st.global.f64 	[%rd8], %fd1;
$L__BB12_2:
	ret;

}
	// .globl	_Z8setLayeriiiPdS_
.visible .entry _Z8setLayeriiiPdS_(
	.param .u32 _Z8setLayeriiiPdS__param_0,
	.param .u32 _Z8setLayeriiiPdS__param_1,
	.param .u32 _Z8setLayeriiiPdS__param_2,
	.param .u64 .ptr .align 1 _Z8setLayeriiiPdS__param_3,
	.param .u64 .ptr .align 1 _Z8setLayeriiiPdS__param_4
)
{
	.reg .pred 	%p<7>;
	.reg .b32 	%r<9>;
	.reg .b64 	%rd<9>;
	.reg .b64 	%fd<2>;

	ld.param.u32 	%r5, [_Z8setLayeriiiPdS__param_0];
	ld.param.u32 	%r6, [_Z8setLayeriiiPdS__param_1];
	ld.param.u32 	%r7, [_Z8setLayeriiiPdS__param_2];
	ld.param.u64 	%rd1, [_Z8setLayeriiiPdS__param_3];
	ld.param.u64 	%rd2, [_Z8setLayeriiiPdS__param_4];
	mov.u32 	%r1, %tid.x;
	mov.u32 	%r2, %ctaid.x;
	setp.ge.s32 	%p1, %r1, %r5;
	setp.ge.s32 	%p2, %r2, %r6;
	or.pred  	%p3, %p1, %p2;
	@%p3 bra 	$L__BB13_3;
	mad.lo.s32 	%r3, %r5, %r2, %r1;
	mul.lo.s32 	%r8, %r6, %r5;
	mad.lo.s32 	%r4, %r8, %r7, %r3;
	setp.ge.s32 	%p4, %r4, %r8;
	setp.ge.u32 	%p5, %r3, %r8;
	or.pred  	%p6, %p5, %p4;
	@%p6 bra 	$L__BB13_3;
	cvta.to.global.u64 	%rd3, %rd2;
	mul.wide.u32 	%rd4, %r3, 8;
	add.s64 	%rd5, %rd3, %rd4;
	ld.global.f64 	%fd1, [%rd5];
	cvta.to.global.u64 	%rd6, %rd1;
	mul.wide.s32 	%rd7, %r4, 8;
	add.s64 	%rd8, %rd6, %rd7;
	st.global.f64 	[%rd8], %fd1;
$L__BB13_3:
	ret;

}


// ===== COMPILED SASS (sm_100) =====

	.target	sm_100

	.elftype	@"ET_EXEC"


//--------------------- .note.nv.tkinfo           --------------------------
	.section	.note.nv.tkinfo,"",@"SHT_NOTE"
	.sectionflags	@"SHF_NOTE_NV_TKINFO"
	.tkinfo
        /*0018*/ 	.word	0x00000002
        /*0030*/ 	.string	""
        /*0030*/ 	.string	"ptxas"
        /*0030*/ 	.string	"Cuda compilation tools, release 13.0, V13.0.88"
        /*0030*/ 	.string	"Build cuda_13.0.r13.0/compiler.36424714_0"
        /*0030*/ 	.string	"-arch sm_100 -m 64 "



//--------------------- .note.nv.cuinfo           --------------------------
	.section	.note.nv.cuinfo,"",@"SHT_NOTE"
	.sectionflags	@"SHF_NOTE_NV_CUINFO"
        /*0018*/ 	.short	0x0002
        /*001a*/ 	.short	0x0064
        /*001c*/ 	.short	0x0082
	.zero		2


//--------------------- .nv.info                  --------------------------
	.section	.nv.info,"",@"SHT_CUDA_INFO"
	.align	4


	//----- nvinfo : EIATTR_REGCOUNT
	.align		4
        /*0000*/ 	.byte	0x04, 0x2f
        /*0002*/ 	.short	(.L_1 - .L_0)
	.align		4
.L_0:
        /*0004*/ 	.word	index@(_Z8getRPartiiPdP7double2)
        /*0008*/ 	.word	0x0000000a


	//----- nvinfo : EIATTR_FRAME_SIZE
	.align		4
.L_1:
        /*000c*/ 	.byte	0x04, 0x11
        /*000e*/ 	.short	(.L_3 - .L_2)
	.align		4
.L_2:
        /*0010*/ 	.word	index@(_Z8getRPartiiPdP7double2)
        /*0014*/ 	.word	0x00000000


	//----- nvinfo : EIATTR_REGCOUNT
	.align		4
.L_3:
        /*0018*/ 	.byte	0x04, 0x2f
        /*001a*/ 	.short	(.L_5 - .L_4)
	.align		4
.L_4:
        /*001c*/ 	.word	index@(_Z8getIPartiiPdP7double2)
        /*0020*/ 	.word	0x0000000a


	//----- nvinfo : EIATTR_FRAME_SIZE
	.align		4
.L_5:
        /*0024*/ 	.byte	0x04, 0x11
        /*0026*/ 	.short	(.L_7 - .L_6)
	.align		4
.L_6:
        /*0028*/ 	.word	index@(_Z8getIPartiiPdP7double2)
        /*002c*/ 	.word	0x00000000


	//----- nvinfo : EIATTR_REGCOUNT
	.align		4
.L_7:
        /*0030*/ 	.byte	0x04, 0x2f
        /*0032*/ 	.short	(.L_9 - .L_8)
	.align		4
.L_8:
        /*0034*/ 	.word	index@(_Z7Fi_2D_xiiiP7double2PKS_S0_)
        /*0038*/ 	.word	0x00000018


	//----- nvinfo : EIATTR_FRAME_SIZE
	.align		4
.L_9:
        /*003c*/ 	.byte	0x04, 0x11
        /*003e*/ 	.short	(.L_11 - .L_10)
	.align		4
.L_10:
        /*0040*/ 	.word	index@(_Z7Fi_2D_xiiiP7double2PKS_S0_)
        /*0044*/ 	.word	0x00000000


	//----- nvinfo : EIATTR_REGCOUNT
	.align		4
.L_11:
        /*0048*/ 	.byte	0x04, 0x2f
        /*004a*/ 	.short	(.L_13 - .L_12)
	.align		4
.L_12:
        /*004c*/ 	.word	index@(_Z7Fi_2D_yiiiP7double2PKS_S0_)
        /*0050*/ 	.word	0x00000018


	//----- nvinfo : EIATTR_FRAME_SIZE
	.align		4
.L_13:
        /*0054*/ 	.byte	0x04, 0x11
        /*0056*/ 	.short	(.L_15 - .L_14)
	.align		4
.L_14:
        /*0058*/ 	.word	index@(_Z7Fi_2D_yiiiP7double2PKS_S0_)
        /*005c*/ 	.word	0x00000000


	//----- nvinfo : EIATTR_REGCOUNT
	.align		4
.L_15:
        /*0060*/ 	.byte	0x04, 0x2f
        /*0062*/ 	.short	(.L_17 - .L_16)
	.align		4
.L_16:
        /*0064*/ 	.word	index@(_Z9twiddle2DiiPiS_P7double2PKd)
        /*0068*/ 	.word	0x0000000e


	//----- nvinfo : EIATTR_FRAME_SIZE
	.align		4
.L_17:
        /*006c*/ 	.byte	0x04, 0x11
        /*006e*/ 	.short	(.L_19 - .L_18)
	.align		4
.L_18:
        /*0070*/ 	.word	index@(_Z9twiddle2DiiPiS_P7double2PKd)
        /*0074*/ 	.word	0x00000000


	//----- nvinfo : EIATTR_REGCOUNT
	.align		4
.L_19:
        /*0078*/ 	.byte	0x04, 0x2f
        /*007a*/ 	.short	(.L_21 - .L_20)
	.align		4
.L_20:
        /*007c*/ 	.word	index@(_Z13twiddle1Dx_rciiPiP7double2PKd)
        /*0080*/ 	.word	0x0000000e


	//----- nvinfo : EIATTR_FRAME_SIZE
	.align		4
.L_21:
        /*0084*/ 	.byte	0x04, 0x11
        /*0086*/ 	.short	(.L_23 - .L_22)
	.align		4
.L_22:
        /*0088*/ 	.word	index@(_Z13twiddle1Dx_rciiPiP7double2PKd)
        /*008c*/ 	.word	0x00000000


	//----- nvinfo : EIATTR_REGCOUNT
	.align		4
.L_23:
        /*0090*/ 	.byte	0x04, 0x2f
        /*0092*/ 	.short	(.L_25 - .L_24)
	.align		4
.L_24:
        /*0094*/ 	.word	index@(_Z13twiddle1Dx_cciiPiP7double2PKS0_)
        /*0098*/ 	.word	0x0000000c


	//----- nvinfo : EIATTR_FRAME_SIZE
	.align		4
.L_25:
        /*009c*/ 	.byte	0x04, 0x11
        /*009e*/ 	.short	(.L_27 - .L_26)
	.align		4
.L_26:
        /*00a0*/ 	.word	index@(_Z13twiddle1Dx_cciiPiP7double2PKS0_)
        /*00a4*/ 	.word	0x00000000


	//----- nvinfo : EIATTR_REGCOUNT
	.align		4
.L_27:
        /*00a8*/ 	.byte	0x04, 0x2f
        /*00aa*/ 	.short	(.L_29 - .L_28)
	.align		4
.L_28:
        /*00ac*/ 	.word	index@(_Z13twiddle1Dy_cciiPiP7double2PKS0_)
        /*00b0*/ 	.word	0x0000000c


	//----- nvinfo : EIATTR_FRAME_SIZE
	.align		4
.L_29:
        /*00b4*/ 	.byte	0x04, 0x11
        /*00b6*/ 	.short	(.L_31 - .L_30)
	.align		4
.L_30:
        /*00b8*/ 	.word	index@(_Z13twiddle1Dy_cciiPiP7double2PKS0_)
        /*00bc*/ 	.word	0x00000000


	//----- nvinfo : EIATTR_REGCOUNT
	.align		4
.L_31:
        /*00c0*/ 	.byte	0x04, 0x2f
        /*00c2*/ 	.short	(.L_33 - .L_32)
	.align		4
.L_32:
        /*00c4*/ 	.word	index@(_Z11twiddle2DCCiiPiS_P7double2PKS0_)
        /*00c8*/ 	.word	0x0000000c


	//----- nvinfo : EIATTR_FRAME_SIZE
	.align		4
.L_33:
        /*00cc*/ 	.byte	0x04, 0x11
        /*00ce*/ 	.short	(.L_35 - .L_34)
	.align		4
.L_34:
        /*00d0*/ 	.word	index@(_Z11twiddle2DCCiiPiS_P7double2PKS0_)
        /*00d4*/ 	.word	0x00000000


	//----- nvinfo : EIATTR_REGCOUNT
	.align		4
.L_35:
        /*00d8*/ 	.byte	0x04, 0x2f
        /*00da*/ 	.short	(.L_37 - .L_36)
	.align		4
.L_36:
        /*00dc*/ 	.word	index@(_Z6scaleCiiP7double2S0_d)
        /*00e0*/ 	.word	0x00000010


	//----- nvinfo : EIATTR_FRAME_SIZE
	.align		4
.L_37:
        /*00e4*/ 	.byte	0x04, 0x11
        /*00e6*/ 	.short	(.L_39 - .L_38)
	.align		4
.L_38:
        /*00e8*/ 	.word	index@(_Z6scaleCiiP7double2S0_d)
        /*00ec*/ 	.word	0x00000000


	//----- nvinfo : EIATTR_REGCOUNT
	.align		4
.L_39:
        /*00f0*/ 	.byte	0x04, 0x2f
        /*00f2*/ 	.short	(.L_41 - .L_40)
	.align		4
.L_40:
        /*00f4*/ 	.word	index@(_Z4setCiiP7double2dd)
        /*00f8*/ 	.word	0x0000000c


	//----- nvinfo : EIATTR_FRAME_SIZE
	.align		4
.L_41:
        /*00fc*/ 	.byte	0x04, 0x11
        /*00fe*/ 	.short	(.L_43 - .L_42)
	.align		4
.L_42:
        /*0100*/ 	.word	index@(_Z4setCiiP7double2dd)
        /*0104*/ 	.word	0x00000000


	//----- nvinfo : EIATTR_REGCOUNT
	.align		4
.L_43:
        /*0108*/ 	.byte	0x04, 0x2f
        /*010a*/ 	.short	(.L_45 - .L_44)
	.align		4
.L_44:
        /*010c*/ 	.word	index@(_Z11convolveSumiiP7double2S0_S0_)
        /*0110*/ 	.word	0x00000014


	//----- nvinfo : EIATTR_FRAME_SIZE
	.align		4
.L_45:
        /*0114*/ 	.byte	0x04, 0x11
        /*0116*/ 	.short	(.L_47 - .L_46)
	.align		4
.L_46:
        /*0118*/ 	.word	index@(_Z11convolveSumiiP7double2S0_S0_)
        /*011c*/ 	.word	0x00000000


	//----- nvinfo : EIATTR_REGCOUNT
	.align		4
.L_47:
        /*0120*/ 	.byte	0x04, 0x2f
        /*0122*/ 	.short	(.L_49 - .L_48)
	.align		4
.L_48:
        /*0124*/ 	.word	index@(_Z8getLayeriiiPdPKd)
        /*0128*/ 	.word	0x0000000a


	//----- nvinfo : EIATTR_FRAME_SIZE
	.align		4
.L_49:
        /*012c*/ 	.byte	0x04, 0x11
        /*012e*/ 	.short	(.L_51 - .L_50)
	.align		4
.L_50:
        /*0130*/ 	.word	index@(_Z8getLayeriiiPdPKd)
        /*0134*/ 	.word	0x00000000


	//----- nvinfo : EIATTR_REGCOUNT
	.align		4
.L_51:
        /*0138*/ 	.byte	0x04, 0x2f
        /*013a*/ 	.short	(.L_53 - .L_52)
	.align		4
.L_52:
        /*013c*/ 	.word	index@(_Z8setLayeriiiPdS_)
        /*0140*/ 	.word	0x0000000a


	//----- nvinfo : EIATTR_FRAME_SIZE
	.align		4
.L_53:
        /*0144*/ 	.byte	0x04, 0x11
        /*0146*/ 	.short	(.L_55 - .L_54)
	.align		4
.L_54:
        /*0148*/ 	.word	index@(_Z8setLayeriiiPdS_)
        /*014c*/ 	.word	0x00000000


	//----- nvinfo : EIATTR_MIN_STACK_SIZE
	.align		4
.L_55:
        /*0150*/ 	.byte	0x04, 0x12
        /*0152*/ 	.short	(.L_57 - .L_56)
	.align		4
.L_56:
        /*0154*/ 	.word	index@(_Z8setLayeriiiPdS_)
        /*0158*/ 	.word	0x00000000


	//----- nvinfo : EIATTR_MIN_STACK_SIZE
	.align		4
.L_57:
        /*015c*/ 	.byte	0x04, 0x12
        /*015e*/ 	.short	(.L_59 - .L_58)
	.align		4
.L_58:
        /*0160*/ 	.word	index@(_Z8getLayeriiiPdPKd)
        /*0164*/ 	.word	0x00000000


	//----- nvinfo : EIATTR_MIN_STACK_SIZE
	.align		4
.L_59:
        /*0168*/ 	.byte	0x04, 0x12
        /*016a*/ 	.short	(.L_61 - .L_60)
	.align		4
.L_60:
        /*016c*/ 	.word	index@(_Z11convolveSumiiP7double2S0_S0_)
        /*0170*/ 	.word	0x00000000


	//----- nvinfo : EIATTR_MIN_STACK_SIZE
	.align		4
.L_61:
        /*0174*/ 	.byte	0x04, 0x12
        /*0176*/ 	.short	(.L_63 - .L_62)
	.align		4
.L_62:
        /*0178*/ 	.word	index@(_Z4setCiiP7double2dd)
        /*017c*/ 	.word	0x00000000


	//----- nvinfo : EIATTR_MIN_STACK_SIZE
	.align		4
.L_63:
        /*0180*/ 	.byte	0x04, 0x12
        /*0182*/ 	.short	(.L_65 - .L_64)
	.align		4
.L_64:
        /*0184*/ 	.word	index@(_Z6scaleCiiP7double2S0_d)
        /*0188*/ 	.word	0x00000000


	//----- nvinfo : EIATTR_MIN_STACK_SIZE
	.align		4
.L_65:
        /*018c*/ 	.byte	0x04, 0x12
        /*018e*/ 	.short	(.L_67 - .L_66)
	.align		4
.L_66:
        /*0190*/ 	.word	index@(_Z11twiddle2DCCiiPiS_P7double2PKS0_)
        /*0194*/ 	.word	0x00000000


	//----- nvinfo : EIATTR_MIN_STACK_SIZE
	.align		4
.L_67:
        /*0198*/ 	.byte	0x04, 0x12
        /*019a*/ 	.short	(.L_69 - .L_68)
	.align		4
.L_68:
        /*019c*/ 	.word	index@(_Z13twiddle1Dy_cciiPiP7double2PKS0_)
        /*01a0*/ 	.word	0x00000000


	//----- nvinfo : EIATTR_MIN_STACK_SIZE
	.align		4
.L_69:
        /*01a4*/ 	.byte	0x04, 0x12
        /*01a6*/ 	.short	(.L_71 - .L_70)
	.align		4
.L_70:
        /*01a8*/ 	.word	index@(_Z13twiddle1Dx_cciiPiP7double2PKS0_)
        /*01ac*/ 	.word	0x00000000


	//----- nvinfo : EIATTR_MIN_STACK_SIZE
	.align		4
.L_71:
        /*01b0*/ 	.byte	0x04, 0x12
        /*01b2*/ 	.short	(.L_73 - .L_72)
	.align		4
.L_72:
        /*01b4*/ 	.word	index@(_Z13twiddle1Dx_rciiPiP7double2PKd)
        /*01b8*/ 	.word	0x00000000


	//----- nvinfo : EIATTR_MIN_STACK_SIZE
	.align		4
.L_73:
        /*01bc*/ 	.byte	0x04, 0x12
        /*01be*/ 	.short	(.L_75 - .L_74)
	.align		4
.L_74:
        /*01c0*/ 	.word	index@(_Z9twiddle2DiiPiS_P7double2PKd)
        /*01c4*/ 	.word	0x00000000


	//----- nvinfo : EIATTR_MIN_STACK_SIZE
	.align		4
.L_75:
        /*01c8*/ 	.byte	0x04, 0x12
        /*01ca*/ 	.short	(.L_77 - .L_76)
	.align		4
.L_76:
        /*01cc*/ 	.word	index@(_Z7Fi_2D_yiiiP7double2PKS_S0_)
        /*01d0*/ 	.word	0x00000000


	//----- nvinfo : EIATTR_MIN_STACK_SIZE
	.align		4
.L_77:
        /*01d4*/ 	.byte	0x04, 0x12
        /*01d6*/ 	.short	(.L_79 - .L_78)
	.align		4
.L_78:
        /*01d8*/ 	.word	index@(_Z7Fi_2D_xiiiP7double2PKS_S0_)
        /*01dc*/ 	.word	0x00000000


	//----- nvinfo : EIATTR_MIN_STACK_SIZE
	.align		4
.L_79:
        /*01e0*/ 	.byte	0x04, 0x12
        /*01e2*/ 	.short	(.L_81 - .L_80)
	.align		4
.L_80:
        /*01e4*/ 	.word	index@(_Z8getIPartiiPdP7double2)
        /*01e8*/ 	.word	0x00000000


	//----- nvinfo : EIATTR_MIN_STACK_SIZE
	.align		4
.L_81:
        /*01ec*/ 	.byte	0x04, 0x12
        /*01ee*/ 	.short	(.L_83 - .L_82)
	.align		4
.L_82:
        /*01f0*/ 	.word	index@(_Z8getRPartiiPdP7double2)
        /*01f4*/ 	.word	0x00000000
.L_83:


//--------------------- .nv.compat                --------------------------
	.section	.nv.compat,"",@"SHT_CUDA_COMPAT_INFO"
	.align	4
        /*0000*/ 	.byte	0x02, 0x09, 0x00, 0x00, 0x02, 0x02, 0x01, 0x00, 0x02, 0x05, 0x05, 0x00, 0x03, 0x07, 0x01, 0x01
        /*0010*/ 	.byte	0x02, 0x03, 0x00, 0x00, 0x02, 0x06, 0x01, 0x00, 0x04, 0x0b, 0x08, 0x00, 0x01, 0x00, 0x00, 0x00
        /*0020*/ 	.byte	0x00, 0x00, 0x00, 0x00


//--------------------- .nv.info._Z8setLayeriiiPdS_ --------------------------
	.section	.nv.info._Z8setLayeriiiPdS_,"",@"SHT_CUDA_INFO"
	.sectionflags	@""
	.align	4


	//----- nvinfo : EIATTR_CUDA_API_VERSION
	.align		4
        /*0000*/ 	.byte	0x04, 0x37
        /*0002*/ 	.short	(.L_85 - .L_84)
.L_84:
        /*0004*/ 	.word	0x00000082


	//----- nvinfo : EIATTR_KPARAM_INFO
	.align		4
.L_85:
        /*0008*/ 	.byte	0x04, 0x17
        /*000a*/ 	.short	(.L_87 - .L_86)
.L_86:
        /*000c*/ 	.word	0x00000000
        /*0010*/ 	.short	0x0004
        /*0012*/ 	.short	0x0018
        /*0014*/ 	.byte	0x00, 0xf5, 0x21, 0x00


	//----- nvinfo : EIATTR_KPARAM_INFO
	.align		4
.L_87:
        /*0018*/ 	.byte	0x04, 0x17
        /*001a*/ 	.short	(.L_89 - .L_88)
.L_88:
        /*001c*/ 	.word	0x00000000
        /*0020*/ 	.short	0x0003
        /*0022*/ 	.short	0x0010
        /*0024*/ 	.byte	0x00, 0xf5, 0x21, 0x00


	//----- nvinfo : EIATTR_KPARAM_INFO
	.align		4
.L_89:
        /*0028*/ 	.byte	0x04, 0x17
        /*002a*/ 	.short	(.L_91 - .L_90)
.L_90:
        /*002c*/ 	.word	0x00000000
        /*0030*/ 	.short	0x0002
        /*0032*/ 	.short	0x0008
        /*0034*/ 	.byte	0x00, 0xf0, 0x11, 0x00


	//----- nvinfo : EIATTR_KPARAM_INFO
	.align		4
.L_91:
        /*0038*/ 	.byte	0x04, 0x17
        /*003a*/ 	.short	(.L_93 - .L_92)
.L_92:
        /*003c*/ 	.word	0x00000000
        /*0040*/ 	.short	0x0001
        /*0042*/ 	.short	0x0004
        /*0044*/ 	.byte	0x00, 0xf0, 0x11, 0x00


	//----- nvinfo : EIATTR_KPARAM_INFO
	.align		4
.L_93:
        /*0048*/ 	.byte	0x04, 0x17
        /*004a*/ 	.short	(.L_95 - .L_94)
.L_94:
        /*004c*/ 	.word	0x00000000
        /*0050*/ 	.short	0x0000
        /*0052*/ 	.short	0x0000
        /*0054*/ 	.byte	0x00, 0xf0, 0x11, 0x00


	//----- nvinfo : EIATTR_SPARSE_MMA_MASK
	.align		4
.L_95:
        /*0058*/ 	.byte	0x03, 0x50
        /*005a*/ 	.short	0x0000


	//----- nvinfo : EIATTR_MAXREG_COUNT
	.align		4
        /*005c*/ 	.byte	0x03, 0x1b
        /*005e*/ 	.short	0x00ff


	//----- nvinfo : EIATTR_MERCURY_ISA_VERSION
	.align		4
        /*0060*/ 	.byte	0x03, 0x5f
        /*0062*/ 	.short	0x0101


	//----- nvinfo : EIATTR_VRC_CTA_INIT_COUNT
	.align		4
        /*0064*/ 	.byte	0x02, 0x4a
	.zero		1
	.zero		1


	//----- nvinfo : EIATTR_EXIT_INSTR_OFFSETS
	.align		4
        /*0068*/ 	.byte	0x04, 0x1c
        /*006a*/ 	.short	(.L_97 - .L_96)


	//   ....[0]....
.L_96:
        /*006c*/ 	.word	0x00000060


	//   ....[1]....
        /*0070*/ 	.word	0x000000d0


	//   ....[2]....
        /*0074*/ 	.word	0x00000150


	//----- nvinfo : EIATTR_CBANK_PARAM_SIZE
	.align		4
.L_97:
        /*0078*/ 	.byte	0x03, 0x19
        /*007a*/ 	.short	0x0020


	//----- nvinfo : EIATTR_PARAM_CBANK
	.align		4
        /*007c*/ 	.byte	0x04, 0x0a
        /*007e*/ 	.short	(.L_99 - .L_98)
	.align		4
.L_98:
        /*0080*/ 	.word	index@(.nv.constant0._Z8setLayeriiiPdS_)
        /*0084*/ 	.short	0x0380
        /*0086*/ 	.short	0x0020


	//----- nvinfo : EIATTR_SW_WAR
	.align		4
.L_99:
        /*0088*/ 	.byte	0x04, 0x36
        /*008a*/ 	.short	(.L_101 - .L_100)
.L_100:
        /*008c*/ 	.word	0x00000008
.L_101:


//--------------------- .nv.info._Z8getLayeriiiPdPKd --------------------------
	.section	.nv.info._Z8getLayeriiiPdPKd,"",@"SHT_CUDA_INFO"
	.sectionflags	@""
	.align	4


	//----- nvinfo : EIATTR_CUDA_API_VERSION
	.align		4
        /*0000*/ 	.byte	0x04, 0x37
        /*0002*/ 	.short	(.L_103 - .L_102)
.L_102:
        /*0004*/ 	.word	0x00000082


	//----- nvinfo : EIATTR_KPARAM_INFO
	.align		4
.L_103:
        /*0008*/ 	.byte	0x04, 0x17
        /*000a*/ 	.short	(.L_105 - .L_104)
.L_104:
        /*000c*/ 	.word	0x00000000
        /*0010*/ 	.short	0x0004
        /*0012*/ 	.short	0x0018
        /*0014*/ 	.byte	0x00, 0xf5, 0x21, 0x00


	//----- nvinfo : EIATTR_KPARAM_INFO
	.align		4
.L_105:
        /*0018*/ 	.byte	0x04, 0x17
        /*001a*/ 	.short	(.L_107 - .L_106)
.L_106:
        /*001c*/ 	.word	0x00000000
        /*0020*/ 	.short	0x0003
        /*0022*/ 	.short	0x0010
        /*0024*/ 	.byte	0x00, 0xf5, 0x21, 0x00


	//----- nvinfo : EIATTR_KPARAM_INFO
	.align		4
.L_107:
        /*0028*/ 	.byte	0x04, 0x17
        /*002a*/ 	.short	(.L_109 - .L_108)
.L_108:
        /*002c*/ 	.word	0x00000000
        /*0030*/ 	.short	0x0002
        /*0032*/ 	.short	0x0008
        /*0034*/ 	.byte	0x00, 0xf0, 0x11, 0x00


	//----- nvinfo : EIATTR_KPARAM_INFO
	.align		4
.L_109:
        /*0038*/ 	.byte	0x04, 0x17
        /*003a*/ 	.short	(.L_111 - .L_110)
.L_110:
        /*003c*/ 	.word	0x00000000
        /*0040*/ 	.short	0x0001
        /*0042*/ 	.short	0x0004
        /*0044*/ 	.byte	0x00, 0xf0, 0x11, 0x00


	//----- nvinfo : EIATTR_KPARAM_INFO
	.align		4
.L_111:
        /*0048*/ 	.byte	0x04, 0x17
        /*004a*/ 	.short	(.L_113 - .L_112)
.L_112:
        /*004c*/ 	.word	0x00000000
        /*0050*/ 	.short	0x0000
        /*0052*/ 	.short	0x0000
        /*0054*/ 	.byte	0x00, 0xf0, 0x11, 0x00


	//----- nvinfo : EIATTR_SPARSE_MMA_MASK
	.align		4
.L_113:
        /*0058*/ 	.byte	0x03, 0x50
        /*005a*/ 	.short	0x0000


	//----- nvinfo : EIATTR_MAXREG_COUNT
	.align		4
        /*005c*/ 	.byte	0x03, 0x1b
        /*005e*/ 	.short	0x00ff


	//----- nvinfo : EIATTR_MERCURY_ISA_VERSION
	.align		4
        /*0060*/ 	.byte	0x03, 0x5f
        /*0062*/ 	.short	0x0101


	//----- nvinfo : EIATTR_VRC_CTA_INIT_COUNT
	.align		4
        /*0064*/ 	.byte	0x02, 0x4a
	.zero		1
	.zero		1


	//----- nvinfo : EIATTR_EXIT_INSTR_OFFSETS
	.align		4
        /*0068*/ 	.byte	0x04, 0x1c
        /*006a*/ 	.short	(.L_115 - .L_114)


	//   ....[0]....
.L_114:
        /*006c*/ 	.word	0x00000060


	//   ....[1]....
        /*0070*/ 	.word	0x00000120


	//----- nvinfo : EIATTR_CBANK_PARAM_SIZE
	.align		4
.L_115:
        /*0074*/ 	.byte	0x03, 0x19
        /*0076*/ 	.short	0x0020


	//----- nvinfo : EIATTR_PARAM_CBANK
	.align		4
        /*0078*/ 	.byte	0x04, 0x0a
        /*007a*/ 	.short	(.L_117 - .L_116)
	.align		4
.L_116:
        /*007c*/ 	.word	index@(.nv.constant0._Z8getLayeriiiPdPKd)
        /*0080*/ 	.short	0x0380
        /*0082*/ 	.short	0x0020


	//----- nvinfo : EIATTR_SW_WAR
	.align		4
.L_117:
        /*0084*/ 	.byte	0x04, 0x36
        /*0086*/ 	.short	(.L_119 - .L_118)
.L_118:
        /*0088*/ 	.word	0x00000008
.L_119:


//--------------------- .nv.info._Z11convolveSumiiP7double2S0_S0_ --------------------------
	.section	.nv.info._Z11convolveSumiiP7double2S0_S0_,"",@"SHT_CUDA_INFO"
	.sectionflags	@""
	.align	4


	//----- nvinfo : EIATTR_CUDA_API_VERSION
	.align		4
        /*0000*/ 	.byte	0x04, 0x37
        /*0002*/ 	.short	(.L_121 - .L_120)
.L_120:
        /*0004*/ 	.word	0x00000082


	//----- nvinfo : EIATTR_KPARAM_INFO
	.align		4
.L_121:
        /*0008*/ 	.byte	0x04, 0x17
        /*000a*/ 	.short	(.L_123 - .L_122)
.L_122:
        /*000c*/ 	.word	0x00000000
        /*0010*/ 	.short	0x0004
        /*0012*/ 	.short	0x0018
        /*0014*/ 	.byte	0x00, 0xf5, 0x21, 0x00


	//----- nvinfo : EIATTR_KPARAM_INFO
	.align		4
.L_123:
        /*0018*/ 	.byte	0x04, 0x17
        /*001a*/ 	.short	(.L_125 - .L_124)
.L_124:
        /*001c*/ 	.word	0x00000000
        /*0020*/ 	.short	0x0003
        /*0022*/ 	.short	0x0010
        /*0024*/ 	.byte	0x00, 0xf5, 0x21, 0x00


	//----- nvinfo : EIATTR_KPARAM_INFO
	.align		4
.L_125:
        /*0028*/ 	.byte	0x04, 0x17
        /*002a*/ 	.short	(.L_127 - .L_126)
.L_126:
        /*002c*/ 	.word	0x00000000
        /*0030*/ 	.short	0x0002
        /*0032*/ 	.short	0x0008
        /*0034*/ 	.byte	0x00, 0xf5, 0x21, 0x00


	//----- nvinfo : EIATTR_KPARAM_INFO
	.align		4
.L_127:
        /*0038*/ 	.byte	0x04, 0x17
        /*003a*/ 	.short	(.L_129 - .L_128)
.L_128:
        /*003c*/ 	.word	0x00000000
        /*0040*/ 	.short	0x0001
        /*0042*/ 	.short	0x0004
        /*0044*/ 	.byte	0x00, 0xf0, 0x11, 0x00


	//----- nvinfo : EIATTR_KPARAM_INFO
	.align		4
.L_129:
        /*0048*/ 	.byte	0x04, 0x17
        /*004a*/ 	.short	(.L_131 - .L_130)
.L_130:
        /*004c*/ 	.word	0x00000000
        /*0050*/ 	.short	0x0000
        /*0052*/ 	.short	0x0000
        /*0054*/ 	.byte	0x00, 0xf0, 0x11, 0x00


	//----- nvinfo : EIATTR_SPARSE_MMA_MASK
	.align		4
.L_131:
        /*0058*/ 	.byte	0x03, 0x50
        /*005a*/ 	.short	0x0000


	//----- nvinfo : EIATTR_MAXREG_COUNT
	.align		4
        /*005c*/ 	.byte	0x03, 0x1b
        /*005e*/ 	.short	0x00ff


	//----- nvinfo : EIATTR_MERCURY_ISA_VERSION
	.align		4
        /*0060*/ 	.byte	0x03, 0x5f
        /*0062*/ 	.short	0x0101


	//----- nvinfo : EIATTR_VRC_CTA_INIT_COUNT
	.align		4
        /*0064*/ 	.byte	0x02, 0x4a
	.zero		1
	.zero		1


	//----- nvinfo : EIATTR_EXIT_INSTR_OFFSETS
	.align		4
        /*0068*/ 	.byte	0x04, 0x1c
        /*006a*/ 	.short	(.L_133 - .L_132)


	//   ....[0]....
.L_132:
        /*006c*/ 	.word	0x00000060


	//   ....[1]....
        /*0070*/ 	.word	0x000000a0


	//   ....[2]....
        /*0074*/ 	.word	0x000001c0


	//----- nvinfo : EIATTR_CBANK_PARAM_SIZE
	.align		4
.L_133:
        /*0078*/ 	.byte	0x03, 0x19
        /*007a*/ 	.short	0x0020


	//----- nvinfo : EIATTR_PARAM_CBANK
	.align		4
        /*007c*/ 	.byte	0x04, 0x0a
        /*007e*/ 	.short	(.L_135 - .L_134)
	.align		4
.L_134:
        /*0080*/ 	.word	index@(.nv.constant0._Z11convolveSumiiP7double2S0_S0_)
        /*0084*/ 	.short	0x0380
        /*0086*/ 	.short	0x0020


	//----- nvinfo : EIATTR_SW_WAR
	.align		4
.L_135:
        /*0088*/ 	.byte	0x04, 0x36
        /*008a*/ 	.short	(.L_137 - .L_136)
.L_136:
        /*008c*/ 	.word	0x00000008
.L_137:


//--------------------- .nv.info._Z4setCiiP7double2dd --------------------------
	.section	.nv.info._Z4setCiiP7double2dd,"",@"SHT_CUDA_INFO"
	.sectionflags	@""
	.align	4


	//----- nvinfo : EIATTR_CUDA_API_VERSION
	.align		4
        /*0000*/ 	.byte	0x04, 0x37
        /*0002*/ 	.short	(.L_139 - .L_138)
.L_138:
        /*0004*/ 	.word	0x00000082


	//----- nvinfo : EIATTR_KPARAM_INFO
	.align		4
.L_139:
        /*0008*/ 	.byte	0x04, 0x17
        /*000a*/ 	.short	(.L_141 - .L_140)
.L_140:
        /*000c*/ 	.word	0x00000000
        /*0010*/ 	.short	0x0004
        /*0012*/ 	.short	0x0018
        /*0014*/ 	.byte	0x00, 0xf0, 0x21, 0x00


	//----- nvinfo : EIATTR_KPARAM_INFO
	.align		4
.L_141:
        /*0018*/ 	.byte	0x04, 0x17
        /*001a*/ 	.short	(.L_143 - .L_142)
.L_142:
        /*001c*/ 	.word	0x00000000
        /*0020*/ 	.short	0x0003
        /*0022*/ 	.short	0x0010
        /*0024*/ 	.byte	0x00, 0xf0, 0x21, 0x00


	//----- nvinfo : EIATTR_KPARAM_INFO
	.align		4
.L_143:
        /*0028*/ 	.byte	0x04, 0x17
        /*002a*/ 	.short	(.L_145 - .L_144)
.L_144:
        /*002c*/ 	.word	0x00000000
        /*0030*/ 	.short	0x0002
        /*0032*/ 	.short	0x0008
        /*0034*/ 	.byte	0x00, 0xf5, 0x21, 0x00


	//----- nvinfo : EIATTR_KPARAM_INFO
	.align		4
.L_145:
        /*0038*/ 	.byte	0x04, 0x17
        /*003a*/ 	.short	(.L_147 - .L_146)
.L_146:
        /*003c*/ 	.word	0x00000000
        /*0040*/ 	.short	0x0001
        /*0042*/ 	.short	0x0004
        /*0044*/ 	.byte	0x00, 0xf0, 0x11, 0x00


	//----- nvinfo : EIATTR_KPARAM_INFO
	.align		4
.L_147:
        /*0048*/ 	.byte	0x04, 0x17
        /*004a*/ 	.short	(.L_149 - .L_148)
.L_148:
        /*004c*/ 	.word	0x00000000
        /*0050*/ 	.short	0x0000
        /*0052*/ 	.short	0x0000
        /*0054*/ 	.byte	0x00, 0xf0, 0x11, 0x00


	//----- nvinfo : EIATTR_SPARSE_MMA_MASK
	.align		4
.L_149:
        /*0058*/ 	.byte	0x03, 0x50
        /*005a*/ 	.short	0x0000


	//----- nvinfo : EIATTR_MAXREG_COUNT
	.align		4
        /*005c*/ 	.byte	0x03, 0x1b
        /*005e*/ 	.short	0x00ff


	//----- nvinfo : EIATTR_MERCURY_ISA_VERSION
	.align		4
        /*0060*/ 	.byte	0x03, 0x5f
        /*0062*/ 	.short	0x0101


	//----- nvinfo : EIATTR_VRC_CTA_INIT_COUNT
	.align		4
        /*0064*/ 	.byte	0x02, 0x4a
	.zero		1
	.zero		1


	//----- nvinfo : EIATTR_EXIT_INSTR_OFFSETS
	.align		4
        /*0068*/ 	.byte	0x04, 0x1c
        /*006a*/ 	.short	(.L_151 - .L_150)


	//   ....[0]....
.L_150:
        /*006c*/ 	.word	0x00000060


	//   ....[1]....
        /*0070*/ 	.word	0x000000a0


	//   ....[2]....
        /*0074*/ 	.word	0x00000110


	//----- nvinfo : EIATTR_CBANK_PARAM_SIZE
	.align		4
.L_151:
        /*0078*/ 	.byte	0x03, 0x19
        /*007a*/ 	.short	0x0020


	//----- nvinfo : EIATTR_PARAM_CBANK
	.align		4
        /*007c*/ 	.byte	0x04, 0x0a
        /*007e*/ 	.short	(.L_153 - .L_152)
	.align		4
.L_152:
        /*0080*/ 	.word	index@(.nv.constant0._Z4setCiiP7double2dd)
        /*0084*/ 	.short	0x0380
        /*0086*/ 	.short	0x0020


	//----- nvinfo : EIATTR_SW_WAR
	.align		4
.L_153:
        /*0088*/ 	.byte	0x04, 0x36
        /*008a*/ 	.short	(.L_155 - .L_154)
.L_154:
        /*008c*/ 	.word	0x00000008
.L_155:


//--------------------- .nv.info._Z6scaleCiiP7double2S0_d --------------------------
	.section	.nv.info._Z6scaleCiiP7double2S0_d,"",@"SHT_CUDA_INFO"
	.sectionflags	@""
	.align	4


	//----- nvinfo : EIATTR_CUDA_API_VERSION
	.align		4
        /*0000*/ 	.byte	0x04, 0x37
        /*0002*/ 	.short	(.L_157 - .L_156)
.L_156:
        /*0004*/ 	.word	0x00000082


	//----- nvinfo : EIATTR_KPARAM_INFO
	.align		4
.L_157:
        /*0008*/ 	.byte	0x04, 0x17
        /*000a*/ 	.short	(.L_159 - .L_158)
.L_158:
        /*000c*/ 	.word	0x00000000
        /*0010*/ 	.short	0x0004
        /*0012*/ 	.short	0x0018
        /*0014*/ 	.byte	0x00, 0xf0, 0x21, 0x00


	//----- nvinfo : EIATTR_KPARAM_INFO
	.align		4
.L_159:
        /*0018*/ 	.byte	0x04, 0x17
        /*001a*/ 	.short	(.L_161 - .L_160)
.L_160:
        /*001c*/ 	.word	0x00000000
        /*0020*/ 	.short	0x0003
        /*0022*/ 	.short	0x0010
        /*0024*/ 	.byte	0x00, 0xf5, 0x21, 0x00


	//----- nvinfo : EIATTR_KPARAM_INFO
	.align		4
.L_161:
        /*0028*/ 	.byte	0x04, 0x17
        /*002a*/ 	.short	(.L_163 - .L_162)
.L_162:
        /*002c*/ 	.word	0x00000000
        /*0030*/ 	.short	0x0002
        /*0032*/ 	.short	0x0008
        /*0034*/ 	.byte	0x00, 0xf5, 0x21, 0x00


	//----- nvinfo : EIATTR_KPARAM_INFO
	.align		4
.L_163:
        /*0038*/ 	.byte	0x04, 0x17
        /*003a*/ 	.short	(.L_165 - .L_164)
.L_164:
        /*003c*/ 	.word	0x00000000
        /*0040*/ 	.short	0x0001
        /*0042*/ 	.short	0x0004
        /*0044*/ 	.byte	0x00, 0xf0, 0x11, 0x00


	//----- nvinfo : EIATTR_KPARAM_INFO
	.align		4
.L_165:
        /*0048*/ 	.byte	0x04, 0x17
        /*004a*/ 	.short	(.L_167 - .L_166)
.L_166:
        /*004c*/ 	.word	0x00000000
        /*0050*/ 	.short	0x0000
        /*0052*/ 	.short	0x0000
        /*0054*/ 	.byte	0x00, 0xf0, 0x11, 0x00


	//----- nvinfo : EIATTR_SPARSE_MMA_MASK
	.align		4
.L_167:
        /*0058*/ 	.byte	0x03, 0x50
        /*005a*/ 	.short	0x0000


	//----- nvinfo : EIATTR_MAXREG_COUNT
	.align		4
        /*005c*/ 	.byte	0x03, 0x1b
        /*005e*/ 	.short	0x00ff


	//----- nvinfo : EIATTR_MERCURY_ISA_VERSION
	.align		4
        /*0060*/ 	.byte	0x03, 0x5f
        /*0062*/ 	.short	0x0101


	//----- nvinfo : EIATTR_VRC_CTA_INIT_COUNT
	.align		4
        /*0064*/ 	.byte	0x02, 0x4a
	.zero		1
	.zero		1


	//----- nvinfo : EIATTR_EXIT_INSTR_OFFSETS
	.align		4
        /*0068*/ 	.byte	0x04, 0x1c
        /*006a*/ 	.short	(.L_169 - .L_168)


	//   ....[0]....
.L_168:
        /*006c*/ 	.word	0x00000060


	//   ....[1]....
        /*0070*/ 	.word	0x000000a0


	//   ....[2]....
        /*0074*/ 	.word	0x00000150


	//----- nvinfo : EIATTR_CBANK_PARAM_SIZE
	.align		4
.L_169:
        /*0078*/ 	.byte	0x03, 0x19
        /*007a*/ 	.short	0x0020


	//----- nvinfo : EIATTR_PARAM_CBANK
	.align		4
        /*007c*/ 	.byte	0x04, 0x0a
        /*007e*/ 	.short	(.L_171 - .L_170)
	.align		4
.L_170:
        /*0080*/ 	.word	index@(.nv.constant0._Z6scaleCiiP7double2S0_d)
        /*0084*/ 	.short	0x0380
        /*0086*/ 	.short	0x0020


	//----- nvinfo : EIATTR_SW_WAR
	.align		4
.L_171:
        /*0088*/ 	.byte	0x04, 0x36
        /*008a*/ 	.short	(.L_173 - .L_172)
.L_172:
        /*008c*/ 	.word	0x00000008
.L_173:


//--------------------- .nv.info._Z11twiddle2DCCiiPiS_P7double2PKS0_ --------------------------
	.section	.nv.info._Z11twiddle2DCCiiPiS_P7double2PKS0_,"",@"SHT_CUDA_INFO"
	.sectionflags	@""
	.align	4


	//----- nvinfo : EIATTR_CUDA_API_VERSION
	.align		4
        /*0000*/ 	.byte	0x04, 0x37
        /*0002*/ 	.short	(.L_175 - .L_174)
.L_174:
        /*0004*/ 	.word	0x00000082


	//----- nvinfo : EIATTR_KPARAM_INFO
	.align		4
.L_175:
        /*0008*/ 	.byte	0x04, 0x17
        /*000a*/ 	.short	(.L_177 - .L_176)
.L_176:
        /*000c*/ 	.word	0x00000000
        /*0010*/ 	.short	0x0005
        /*0012*/ 	.short	0x0020
        /*0014*/ 	.byte	0x00, 0xf5, 0x21, 0x00


	//----- nvinfo : EIATTR_KPARAM_INFO
	.align		4
.L_177:
        /*0018*/ 	.byte	0x04, 0x17
        /*001a*/ 	.short	(.L_179 - .L_178)
.L_178:
        /*001c*/ 	.word	0x00000000
        /*0020*/ 	.short	0x0004
        /*0022*/ 	.short	0x0018
        /*0024*/ 	.byte	0x00, 0xf5, 0x21, 0x00


	//----- nvinfo : EIATTR_KPARAM_INFO
	.align		4
.L_179:
        /*0028*/ 	.byte	0x04, 0x17
        /*002a*/ 	.short	(.L_181 - .L_180)
.L_180:
        /*002c*/ 	.word	0x00000000
        /*0030*/ 	.short	0x0003
        /*0032*/ 	.short	0x0010
        /*0034*/ 	.byte	0x00, 0xf5, 0x21, 0x00


	//----- nvinfo : EIATTR_KPARAM_INFO
	.align		4
.L_181:
        /*0038*/ 	.byte	0x04, 0x17
        /*003a*/ 	.short	(.L_183 - .L_182)
.L_182:
        /*003c*/ 	.word	0x00000000
        /*0040*/ 	.short	0x0002
        /*0042*/ 	.short	0x0008
        /*0044*/ 	.byte	0x00, 0xf5, 0x21, 0x00


	//----- nvinfo : EIATTR_KPARAM_INFO
	.align		4
.L_183:
        /*0048*/ 	.byte	0x04, 0x17
        /*004a*/ 	.short	(.L_185 - .L_184)
.L_184:
        /*004c*/ 	.word	0x00000000
        /*0050*/ 	.short	0x0001
        /*0052*/ 	.short	0x0004
        /*0054*/ 	.byte	0x00, 0xf0, 0x11, 0x00


	//----- nvinfo : EIATTR_KPARAM_INFO
	.align		4
.L_185:
        /*0058*/ 	.byte	0x04, 0x17
        /*005a*/ 	.short	(.L_187 - .L_186)
.L_186:
        /*005c*/ 	.word	0x00000000
        /*0060*/ 	.short	0x0000
        /*0062*/ 	.short	0x0000
        /*0064*/ 	.byte	0x00, 0xf0, 0x11, 0x00


	//----- nvinfo : EIATTR_SPARSE_MMA_MASK
	.align		4
.L_187:
        /*0068*/ 	.byte	0x03, 0x50
        /*006a*/ 	.short	0x0000


	//----- nvinfo : EIATTR_MAXREG_COUNT
	.align		4
        /*006c*/ 	.byte	0x03, 0x1b
        /*006e*/ 	.short	0x00ff


	//----- nvinfo : EIATTR_MERCURY_ISA_VERSION
	.align		4
        /*0070*/ 	.byte	0x03, 0x5f
        /*0072*/ 	.short	0x0101


	//----- nvinfo : EIATTR_VRC_CTA_INIT_COUNT
	.align		4
        /*0074*/ 	.byte	0x02, 0x4a
	.zero		1
	.zero		1


	//----- nvinfo : EIATTR_EXIT_INSTR_OFFSETS
	.align		4
        /*0078*/ 	.byte	0x04, 0x1c
        /*007a*/ 	.short	(.L_189 - .L_188)


	//   ....[0]....
.L_188:
        /*007c*/ 	.word	0x00000060


	//   ....[1]....
        /*0080*/ 	.word	0x00000130


	//   ....[2]....
        /*0084*/ 	.word	0x000001a0


	//----- nvinfo : EIATTR_CBANK_PARAM_SIZE
	.align		4
.L_189:
        /*0088*/ 	.byte	0x03, 0x19
        /*008a*/ 	.short	0x0028


	//----- nvinfo : EIATTR_PARAM_CBANK
	.align		4
        /*008c*/ 	.byte	0x04, 0x0a
        /*008e*/ 	.short	(.L_191 - .L_190)
	.align		4
.L_190:
        /*0090*/ 	.word	index@(.nv.constant0._Z11twiddle2DCCiiPiS_P7double2PKS0_)
        /*0094*/ 	.short	0x0380
        /*0096*/ 	.short	0x0028


	//----- nvinfo : EIATTR_SW_WAR
	.align		4
.L_191:
        /*0098*/ 	.byte	0x04, 0x36
        /*009a*/ 	.short	(.L_193 - .L_192)
.L_192:
        /*009c*/ 	.word	0x00000008
.L_193:


//--------------------- .nv.info._Z13twiddle1Dy_cciiPiP7double2PKS0_ --------------------------
	.section	.nv.info._Z13twiddle1Dy_cciiPiP7double2PKS0_,"",@"SHT_CUDA_INFO"
	.sectionflags	@""
	.align	4


	//----- nvinfo : EIATTR_CUDA_API_VERSION
	.align		4
        /*0000*/ 	.byte	0x04, 0x37
        /*0002*/ 	.short	(.L_195 - .L_194)
.L_194:
        /*0004*/ 	.word	0x00000082


	//----- nvinfo : EIATTR_KPARAM_INFO
	.align		4
.L_195:
        /*0008*/ 	.byte	0x04, 0x17
        /*000a*/ 	.short	(.L_197 - .L_196)
.L_196:
        /*000c*/ 	.word	0x00000000
        /*0010*/ 	.short	0x0004
        /*0012*/ 	.short	0x0018
        /*0014*/ 	.byte	0x00, 0xf5, 0x21, 0x00


	//----- nvinfo : EIATTR_KPARAM_INFO
	.align		4
.L_197:
        /*0018*/ 	.byte	0x04, 0x17
        /*001a*/ 	.short	(.L_199 - .L_198)
.L_198:
        /*001c*/ 	.word	0x00000000
        /*0020*/ 	.short	0x0003
        /*0022*/ 	.short	0x0010
        /*0024*/ 	.byte	0x00, 0xf5, 0x21, 0x00


	//----- nvinfo : EIATTR_KPARAM_INFO
	.align		4
.L_199:
        /*0028*/ 	.byte	0x04, 0x17
        /*002a*/ 	.short	(.L_201 - .L_200)
.L_200:
        /*002c*/ 	.word	0x00000000
        /*0030*/ 	.short	0x0002
        /*0032*/ 	.short	0x0008
        /*0034*/ 	.byte	0x00, 0xf5, 0x21, 0x00


	//----- nvinfo : EIATTR_KPARAM_INFO
	.align		4
.L_201:
        /*0038*/ 	.byte	0x04, 0x17
        /*003a*/ 	.short	(.L_203 - .L_202)
.L_202:
        /*003c*/ 	.word	0x00000000
        /*0040*/ 	.short	0x0001
        /*0042*/ 	.short	0x0004
        /*0044*/ 	.byte	0x00, 0xf0, 0x11, 0x00


	//----- nvinfo : EIATTR_KPARAM_INFO
	.align		4
.L_203:
        /*0048*/ 	.byte	0x04, 0x17
        /*004a*/ 	.short	(.L_205 - .L_204)
.L_204:
        /*004c*/ 	.word	0x00000000
        /*0050*/ 	.short	0x0000
        /*0052*/ 	.short	0x0000
        /*0054*/ 	.byte	0x00, 0xf0, 0x11, 0x00


	//----- nvinfo : EIATTR_SPARSE_MMA_MASK
	.align		4
.L_205:
        /*0058*/ 	.byte	0x03, 0x50
        /*005a*/ 	.short	0x0000


	//----- nvinfo : EIATTR_MAXREG_COUNT
	.align		4
        /*005c*/ 	.byte	0x03, 0x1b
        /*005e*/ 	.short	0x00ff


	//----- nvinfo : EIATTR_MERCURY_ISA_VERSION
	.align		4
        /*0060*/ 	.byte	0x03, 0x5f
        /*0062*/ 	.short	0x0101


	//----- nvinfo : EIATTR_VRC_CTA_INIT_COUNT
	.align		4
        /*0064*/ 	.byte	0x02, 0x4a
	.zero		1
	.zero		1


	//----- nvinfo : EIATTR_EXIT_INSTR_OFFSETS
	.align		4
        /*0068*/ 	.byte	0x04, 0x1c
        /*006a*/ 	.short	(.L_207 - .L_206)


	//   ....[0]....
.L_206:
        /*006c*/ 	.word	0x00000060


	//   ....[1]....
        /*0070*/ 	.word	0x00000100


	//   ....[2]....
        /*0074*/ 	.word	0x00000170


	//----- nvinfo : EIATTR_CBANK_PARAM_SIZE
	.align		4
.L_207:
        /*0078*/ 	.byte	0x03, 0x19
        /*007a*/ 	.short	0x0020


	//----- nvinfo : EIATTR_PARAM_CBANK
	.align		4
        /*007c*/ 	.byte	0x04, 0x0a
        /*007e*/ 	.short	(.L_209 - .L_208)
	.align		4
.L_208:
        /*0080*/ 	.word	index@(.nv.constant0._Z13twiddle1Dy_cciiPiP7double2PKS0_)
        /*0084*/ 	.short	0x0380
        /*0086*/ 	.short	0x0020


	//----- nvinfo : EIATTR_SW_WAR
	.align		4
.L_209:
        /*0088*/ 	.byte	0x04, 0x36
        /*008a*/ 	.short	(.L_211 - .L_210)
.L_210:
        /*008c*/ 	.word	0x00000008
.L_211:


//--------------------- .nv.info._Z13twiddle1Dx_cciiPiP7double2PKS0_ --------------------------
	.section	.nv.info._Z13twiddle1Dx_cciiPiP7double2PKS0_,"",@"SHT_CUDA_INFO"
	.sectionflags	@""
	.align	4


	//----- nvinfo : EIATTR_CUDA_API_VERSION
	.align		4
        /*0000*/ 	.byte	0x04, 0x37
        /*0002*/ 	.short	(.L_213 - .L_212)
.L_212:
        /*0004*/ 	.word	0x00000082


	//----- nvinfo : EIATTR_KPARAM_INFO
	.align		4
.L_213:
        /*0008*/ 	.byte	0x04, 0x17
        /*000a*/ 	.short	(.L_215 - .L_214)
.L_214:
        /*000c*/ 	.word	0x00000000
        /*0010*/ 	.short	0x0004
        /*0012*/ 	.short	0x0018
        /*0014*/ 	.byte	0x00, 0xf5, 0x21, 0x00


	//----- nvinfo : EIATTR_KPARAM_INFO
	.align		4
.L_215:
        /*0018*/ 	.byte	0x04, 0x17
        /*001a*/ 	.short	(.L_217 - .L_216)
.L_216:
        /*001c*/ 	.word	0x00000000
        /*0020*/ 	.short	0x0003
        /*0022*/ 	.short	0x0010
        /*0024*/ 	.byte	0x00, 0xf5, 0x21, 0x00


	//----- nvinfo : EIATTR_KPARAM_INFO
	.align		4
.L_217:
        /*0028*/ 	.byte	0x04, 0x17
        /*002a*/ 	.short	(.L_219 - .L_218)
.L_218:
        /*002c*/ 	.word	0x00000000
        /*0030*/ 	.short	0x0002
        /*0032*/ 	.short	0x0008
        /*0034*/ 	.byte	0x00, 0xf5, 0x21, 0x00


	//----- nvinfo : EIATTR_KPARAM_INFO
	.align		4
.L_219:
        /*0038*/ 	.byte	0x04, 0x17
        /*003a*/ 	.short	(.L_221 - .L_220)
.L_220:
        /*003c*/ 	.word	0x00000000
        /*0040*/ 	.short	0x0001
        /*0042*/ 	.short	0x0004
        /*0044*/ 	.byte	0x00, 0xf0, 0x11, 0x00


	//----- nvinfo : EIATTR_KPARAM_INFO
	.align		4
.L_221:
        /*0048*/ 	.byte	0x04, 0x17
        /*004a*/ 	.short	(.L_223 - .L_222)
.L_222:
        /*004c*/ 	.word	0x00000000
        /*0050*/ 	.short	0x0000
        /*0052*/ 	.short	0x0000
        /*0054*/ 	.byte	0x00, 0xf0, 0x11, 0x00


	//----- nvinfo : EIATTR_SPARSE_MMA_MASK
	.align		4
.L_223:
        /*0058*/ 	.byte	0x03, 0x50
        /*005a*/ 	.short	0x0000


	//----- nvinfo : EIATTR_MAXREG_COUNT
	.align		4
        /*005c*/ 	.byte	0x03, 0x1b
        /*005e*/ 	.short	0x00ff


	//----- nvinfo : EIATTR_MERCURY_ISA_VERSION
	.align		4
        /*0060*/ 	.byte	0x03, 0x5f
        /*0062*/ 	.short	0x0101


	//----- nvinfo : EIATTR_VRC_CTA_INIT_COUNT
	.align		4
        /*0064*/ 	.byte	0x02, 0x4a
	.zero		1
	.zero		1


	//----- nvinfo : EIATTR_EXIT_INSTR_OFFSETS
	.align		4
        /*0068*/ 	.byte	0x04, 0x1c
        /*006a*/ 	.short	(.L_225 - .L_224)


	//   ....[0]....
.L_224:
        /*006c*/ 	.word	0x00000060


	//   ....[1]....
        /*0070*/ 	.word	0x00000100


	//   ....[2]....
        /*0074*/ 	.word	0x00000170


	//----- nvinfo : EIATTR_CBANK_PARAM_SIZE
	.align		4
.L_225:
        /*0078*/ 	.byte	0x03, 0x19
        /*007a*/ 	.short	0x0020


	//----- nvinfo : EIATTR_PARAM_CBANK
	.align		4
        /*007c*/ 	.byte	0x04, 0x0a
        /*007e*/ 	.short	(.L_227 - .L_226)
	.align		4
.L_226:
        /*0080*/ 	.word	index@(.nv.constant0._Z13twiddle1Dx_cciiPiP7double2PKS0_)
        /*0084*/ 	.short	0x0380
        /*0086*/ 	.short	0x0020


	//----- nvinfo : EIATTR_SW_WAR
	.align		4
.L_227:
        /*0088*/ 	.byte	0x04, 0x36
        /*008a*/ 	.short	(.L_229 - .L_228)
.L_228:
        /*008c*/ 	.word	0x00000008
.L_229:


//--------------------- .nv.info._Z13twiddle1Dx_rciiPiP7double2PKd --------------------------
	.section	.nv.info._Z13twiddle1Dx_rciiPiP7double2PKd,"",@"SHT_CUDA_INFO"
	.sectionflags	@""
	.align	4


	//----- nvinfo : EIATTR_CUDA_API_VERSION
	.align		4
        /*0000*/ 	.byte	0x04, 0x37
        /*0002*/ 	.short	(.L_231 - .L_230)
.L_230:
        /*0004*/ 	.word	0x00000082


	//----- nvinfo : EIATTR_KPARAM_INFO
	.align		4
.L_231:
        /*0008*/ 	.byte	0x04, 0x17
        /*000a*/ 	.short	(.L_233 - .L_232)
.L_232:
        /*000c*/ 	.word	0x00000000
        /*0010*/ 	.short	0x0004
        /*0012*/ 	.short	0x0018
        /*0014*/ 	.byte	0x00, 0xf5, 0x21, 0x00


	//----- nvinfo : EIATTR_KPARAM_INFO
	.align		4
.L_233:
        /*0018*/ 	.byte	0x04, 0x17
        /*001a*/ 	.short	(.L_235 - .L_234)
.L_234:
        /*001c*/ 	.word	0x00000000
        /*0020*/ 	.short	0x0003
        /*0022*/ 	.short	0x0010
        /*0024*/ 	.byte	0x00, 0xf5, 0x21, 0x00


	//----- nvinfo : EIATTR_KPARAM_INFO
	.align		4
.L_235:
        /*0028*/ 	.byte	0x04, 0x17
        /*002a*/ 	.short	(.L_237 - .L_236)
.L_236:
        /*002c*/ 	.word	0x00000000
        /*0030*/ 	.short	0x0002
        /*0032*/ 	.short	0x0008
        /*0034*/ 	.byte	0x00, 0xf5, 0x21, 0x00


	//----- nvinfo : EIATTR_KPARAM_INFO
	.align		4
.L_237:
        /*0038*/ 	.byte	0x04, 0x17
        /*003a*/ 	.short	(.L_239 - .L_238)
.L_238:
        /*003c*/ 	.word	0x00000000
        /*0040*/ 	.short	0x0001
        /*0042*/ 	.short	0x0004
        /*0044*/ 	.byte	0x00, 0xf0, 0x11, 0x00


	//----- nvinfo : EIATTR_KPARAM_INFO
	.align		4
.L_239:
        /*0048*/ 	.byte	0x04, 0x17
        /*004a*/ 	.short	(.L_241 - .L_240)
.L_240:
        /*004c*/ 	.word	0x00000000
        /*0050*/ 	.short	0x0000
        /*0052*/ 	.short	0x0000
        /*0054*/ 	.byte	0x00, 0xf0, 0x11, 0x00


	//----- nvinfo : EIATTR_SPARSE_MMA_MASK
	.align		4
.L_241:
        /*0058*/ 	.byte	0x03, 0x50
        /*005a*/ 	.short	0x0000


	//----- nvinfo : EIATTR_MAXREG_COUNT
	.align		4
        /*005c*/ 	.byte	0x03, 0x1b
        /*005e*/ 	.short	0x00ff


	//----- nvinfo : EIATTR_MERCURY_ISA_VERSION
	.align		4
        /*0060*/ 	.byte	0x03, 0x5f
        /*0062*/ 	.short	0x0101


	//----- nvinfo : EIATTR_VRC_CTA_INIT_COUNT
	.align		4
        /*0064*/ 	.byte	0x02, 0x4a
	.zero		1
	.zero		1


	//----- nvinfo : EIATTR_EXIT_INSTR_OFFSETS
	.align		4
        /*0068*/ 	.byte	0x04, 0x1c
        /*006a*/ 	.short	(.L_243 - .L_242)


	//   ....[0]....
.L_242:
        /*006c*/ 	.word	0x00000060


	//   ....[1]....
        /*0070*/ 	.word	0x00000100


	//   ....[2]....
        /*0074*/ 	.word	0x00000180


	//----- nvinfo : EIATTR_CBANK_PARAM_SIZE
	.align		4
.L_243:
        /*0078*/ 	.byte	0x03, 0x19
        /*007a*/ 	.short	0x0020


	//----- nvinfo : EIATTR_PARAM_CBANK
	.align		4
        /*007c*/ 	.byte	0x04, 0x0a
        /*007e*/ 	.short	(.L_245 - .L_244)
	.align		4
.L_244:
        /*0080*/ 	.word	index@(.nv.constant0._Z13twiddle1Dx_rciiPiP7double2PKd)
        /*0084*/ 	.short	0x0380
        /*0086*/ 	.short	0x0020


	//----- nvinfo : EIATTR_SW_WAR
	.align		4
.L_245:
        /*0088*/ 	.byte	0x04, 0x36
        /*008a*/ 	.short	(.L_247 - .L_246)
.L_246:
        /*008c*/ 	.word	0x00000008
.L_247:


//--------------------- .nv.info._Z9twiddle2DiiPiS_P7double2PKd --------------------------
	.section	.nv.info._Z9twiddle2DiiPiS_P7double2PKd,"",@"SHT_CUDA_INFO"
	.sectionflags	@""
	.align	4


	//----- nvinfo : EIATTR_CUDA_API_VERSION
	.align		4
        /*0000*/ 	.byte	0x04, 0x37
        /*0002*/ 	.short	(.L_249 - .L_248)
.L_248:
        /*0004*/ 	.word	0x00000082


	//----- nvinfo : EIATTR_KPARAM_INFO
	.align		4
.L_249:
        /*0008*/ 	.byte	0x04, 0x17
        /*000a*/ 	.short	(.L_251 - .L_250)
.L_250:
        /*000c*/ 	.word	0x00000000
        /*0010*/ 	.short	0x0005
        /*0012*/ 	.short	0x0020
        /*0014*/ 	.byte	0x00, 0xf5, 0x21, 0x00


	//----- nvinfo : EIATTR_KPARAM_INFO
	.align		4
.L_251:
        /*0018*/ 	.byte	0x04, 0x17
        /*001a*/ 	.short	(.L_253 - .L_252)
.L_252:
        /*001c*/ 	.word	0x00000000
        /*0020*/ 	.short	0x0004
        /*0022*/ 	.short	0x0018
        /*0024*/ 	.byte	0x00, 0xf5, 0x21, 0x00


	//----- nvinfo : EIATTR_KPARAM_INFO
	.align		4
.L_253:
        /*0028*/ 	.byte	0x04, 0x17
        /*002a*/ 	.short	(.L_255 - .L_254)
.L_254:
        /*002c*/ 	.word	0x00000000
        /*0030*/ 	.short	0x0003
        /*0032*/ 	.short	0x0010
        /*0034*/ 	.byte	0x00, 0xf5, 0x21, 0x00


	//----- nvinfo : EIATTR_KPARAM_INFO
	.align		4
.L_255:
        /*0038*/ 	.byte	0x04, 0x17
        /*003a*/ 	.short	(.L_257 - .L_256)
.L_256:
        /*003c*/ 	.word	0x00000000
        /*0040*/ 	.short	0x0002
        /*0042*/ 	.short	0x0008
        /*0044*/ 	.byte	0x00, 0xf5, 0x21, 0x00


	//----- nvinfo : EIATTR_KPARAM_INFO
	.align		4
.L_257:
        /*0048*/ 	.byte	0x04, 0x17
        /*004a*/ 	.short	(.L_259 - .L_258)
.L_258:
        /*004c*/ 	.word	0x00000000
        /*0050*/ 	.short	0x0001
        /*0052*/ 	.short	0x0004
        /*0054*/ 	.byte	0x00, 0xf0, 0x11, 0x00


	//----- nvinfo : EIATTR_KPARAM_INFO
	.align		4
.L_259:
        /*0058*/ 	.byte	0x04, 0x17
        /*005a*/ 	.short	(.L_261 - .L_260)
.L_260:
        /*005c*/ 	.word	0x00000000
        /*0060*/ 	.short	0x0000
        /*0062*/ 	.short	0x0000
        /*0064*/ 	.byte	0x00, 0xf0, 0x11, 0x00


	//----- nvinfo : EIATTR_SPARSE_MMA_MASK
	.align		4
.L_261:
        /*0068*/ 	.byte	0x03, 0x50
        /*006a*/ 	.short	0x0000


	//----- nvinfo : EIATTR_MAXREG_COUNT
	.align		4
        /*006c*/ 	.byte	0x03, 0x1b
        /*006e*/ 	.short	0x00ff


	//----- nvinfo : EIATTR_MERCURY_ISA_VERSION
	.align		4
        /*0070*/ 	.byte	0x03, 0x5f
        /*0072*/ 	.short	0x0101


	//----- nvinfo : EIATTR_VRC_CTA_INIT_COUNT
	.align		4
        /*0074*/ 	.byte	0x02, 0x4a
	.zero		1
	.zero		1


	//----- nvinfo : EIATTR_EXIT_INSTR_OFFSETS
	.align		4
        /*0078*/ 	.byte	0x04, 0x1c
        /*007a*/ 	.short	(.L_263 - .L_262)


	//   ....[0]....
.L_262:
        /*007c*/ 	.word	0x00000060


	//   ....[1]....
        /*0080*/ 	.word	0x00000130


	//   ....[2]....
        /*0084*/ 	.word	0x000001b0


	//----- nvinfo : EIATTR_CBANK_PARAM_SIZE
	.align		4
.L_263:
        /*0088*/ 	.byte	0x03, 0x19
        /*008a*/ 	.short	0x0028


	//----- nvinfo : EIATTR_PARAM_CBANK
	.align		4
        /*008c*/ 	.byte	0x04, 0x0a
        /*008e*/ 	.short	(.L_265 - .L_264)
	.align		4
.L_264:
        /*0090*/ 	.word	index@(.nv.constant0._Z9twiddle2DiiPiS_P7double2PKd)
        /*0094*/ 	.short	0x0380
        /*0096*/ 	.short	0x0028


	//----- nvinfo : EIATTR_SW_WAR
	.align		4
.L_265:
        /*0098*/ 	.byte	0x04, 0x36
        /*009a*/ 	.short	(.L_267 - .L_266)
.L_266:
        /*009c*/ 	.word	0x00000008
.L_267:


//--------------------- .nv.info._Z7Fi_2D_yiiiP7double2PKS_S0_ --------------------------
	.section	.nv.info._Z7Fi_2D_yiiiP7double2PKS_S0_,"",@"SHT_CUDA_INFO"
	.sectionflags	@""
	.align	4


	//----- nvinfo : EIATTR_CUDA_API_VERSION
	.align		4
        /*0000*/ 	.byte	0x04, 0x37
        /*0002*/ 	.short	(.L_269 - .L_268)
.L_268:
        /*0004*/ 	.word	0x00000082


	//----- nvinfo : EIATTR_KPARAM_INFO
	.align		4
.L_269:
        /*0008*/ 	.byte	0x04, 0x17
        /*000a*/ 	.short	(.L_271 - .L_270)
.L_270:
        /*000c*/ 	.word	0x00000000
        /*0010*/ 	.short	0x0005
        /*0012*/ 	.short	0x0020
        /*0014*/ 	.byte	0x00, 0xf5, 0x21, 0x00


	//----- nvinfo : EIATTR_KPARAM_INFO
	.align		4
.L_271:
        /*0018*/ 	.byte	0x04, 0x17
        /*001a*/ 	.short	(.L_273 - .L_272)
.L_272:
        /*001c*/ 	.word	0x00000000
        /*0020*/ 	.short	0x0004
        /*0022*/ 	.short	0x0018
        /*0024*/ 	.byte	0x00, 0xf5, 0x21, 0x00


	//----- nvinfo : EIATTR_KPARAM_INFO
	.align		4
.L_273:
        /*0028*/ 	.byte	0x04, 0x17
        /*002a*/ 	.short	(.L_275 - .L_274)
.L_274:
        /*002c*/ 	.word	0x00000000
        /*0030*/ 	.short	0x0003
        /*0032*/ 	.short	0x0010
        /*0034*/ 	.byte	0x00, 0xf5, 0x21, 0x00


	//----- nvinfo : EIATTR_KPARAM_INFO
	.align		4
.L_275:
        /*0038*/ 	.byte	0x04, 0x17
        /*003a*/ 	.short	(.L_277 - .L_276)
.L_276:
        /*003c*/ 	.word	0x00000000
        /*0040*/ 	.short	0x0002
        /*0042*/ 	.short	0x0008
        /*0044*/ 	.byte	0x00, 0xf0, 0x11, 0x00


	//----- nvinfo : EIATTR_KPARAM_INFO
	.align		4
.L_277:
        /*0048*/ 	.byte	0x04, 0x17
        /*004a*/ 	.short	(.L_279 - .L_278)
.L_278:
        /*004c*/ 	.word	0x00000000
        /*0050*/ 	.short	0x0001
        /*0052*/ 	.short	0x0004
        /*0054*/ 	.byte	0x00, 0xf0, 0x11, 0x00


	//----- nvinfo : EIATTR_KPARAM_INFO
	.align		4
.L_279:
        /*0058*/ 	.byte	0x04, 0x17
        /*005a*/ 	.short	(.L_281 - .L_280)
.L_280:
        /*005c*/ 	.word	0x00000000
        /*0060*/ 	.short	0x0000
        /*0062*/ 	.short	0x0000
        /*0064*/ 	.byte	0x00, 0xf0, 0x11, 0x00


	//----- nvinfo : EIATTR_SPARSE_MMA_MASK
	.align		4
.L_281:
        /*0068*/ 	.byte	0x03, 0x50
        /*006a*/ 	.short	0x0000


	//----- nvinfo : EIATTR_MAXREG_COUNT
	.align		4
        /*006c*/ 	.byte	0x03, 0x1b
        /*006e*/ 	.short	0x00ff


	//----- nvinfo : EIATTR_MERCURY_ISA_VERSION
	.align		4
        /*0070*/ 	.byte	0x03, 0x5f
        /*0072*/ 	.short	0x0101


	//----- nvinfo : EIATTR_VRC_CTA_INIT_COUNT
	.align		4
        /*0074*/ 	.byte	0x02, 0x4a
	.zero		1
	.zero		1


	//----- nvinfo : EIATTR_EXIT_INSTR_OFFSETS
	.align		4
        /*0078*/ 	.byte	0x04, 0x1c
        /*007a*/ 	.short	(.L_283 - .L_282)


	//   ....[0]....
.L_282:
        /*007c*/ 	.word	0x00000060


	//   ....[1]....
        /*0080*/ 	.word	0x000001d0


	//   ....[2]....
        /*0084*/ 	.word	0x00000300


	//----- nvinfo : EIATTR_CBANK_PARAM_SIZE
	.align		4
.L_283:
        /*0088*/ 	.byte	0x03, 0x19
        /*008a*/ 	.short	0x0028


	//----- nvinfo : EIATTR_PARAM_CBANK
	.align		4
        /*008c*/ 	.byte	0x04, 0x0a
        /*008e*/ 	.short	(.L_285 - .L_284)
	.align		4
.L_284:
        /*0090*/ 	.word	index@(.nv.constant0._Z7Fi_2D_yiiiP7double2PKS_S0_)
        /*0094*/ 	.short	0x0380
        /*0096*/ 	.short	0x0028


	//----- nvinfo : EIATTR_SW_WAR
	.align		4
.L_285:
        /*0098*/ 	.byte	0x04, 0x36
        /*009a*/ 	.short	(.L_287 - .L_286)
.L_286:
        /*009c*/ 	.word	0x00000008
.L_287:


//--------------------- .nv.info._Z7Fi_2D_xiiiP7double2PKS_S0_ --------------------------
	.section	.nv.info._Z7Fi_2D_xiiiP7double2PKS_S0_,"",@"SHT_CUDA_INFO"
	.sectionflags	@""
	.align	4


	//----- nvinfo : EIATTR_CUDA_API_VERSION
	.align		4
        /*0000*/ 	.byte	0x04, 0x37
        /*0002*/ 	.short	(.L_289 - .L_288)
.L_288:
        /*0004*/ 	.word	0x00000082


	//----- nvinfo : EIATTR_KPARAM_INFO
	.align		4
.L_289:
        /*0008*/ 	.byte	0x04, 0x17
        /*000a*/ 	.short	(.L_291 - .L_290)
.L_290:
        /*000c*/ 	.word	0x00000000
        /*0010*/ 	.short	0x0005
        /*0012*/ 	.short	0x0020
        /*0014*/ 	.byte	0x00, 0xf5, 0x21, 0x00


	//----- nvinfo : EIATTR_KPARAM_INFO
	.align		4
.L_291:
        /*0018*/ 	.byte	0x04, 0x17
        /*001a*/ 	.short	(.L_293 - .L_292)
.L_292:
        /*001c*/ 	.word	0x00000000
        /*0020*/ 	.short	0x0004
        /*0022*/ 	.short	0x0018
        /*0024*/ 	.byte	0x00, 0xf5, 0x21, 0x00


	//----- nvinfo : EIATTR_KPARAM_INFO
	.align		4
.L_293:
        /*0028*/ 	.byte	0x04, 0x17
        /*002a*/ 	.short	(.L_295 - .L_294)
.L_294:
        /*002c*/ 	.word	0x00000000
        /*0030*/ 	.short	0x0003
        /*0032*/ 	.short	0x0010
        /*0034*/ 	.byte	0x00, 0xf5, 0x21, 0x00


	//----- nvinfo : EIATTR_KPARAM_INFO
	.align		4
.L_295:
        /*0038*/ 	.byte	0x04, 0x17
        /*003a*/ 	.short	(.L_297 - .L_296)
.L_296:
        /*003c*/ 	.word	0x00000000
        /*0040*/ 	.short	0x0002
        /*0042*/ 	.short	0x0008
        /*0044*/ 	.byte	0x00, 0xf0, 0x11, 0x00


	//----- nvinfo : EIATTR_KPARAM_INFO
	.align		4
.L_297:
        /*0048*/ 	.byte	0x04, 0x17
        /*004a*/ 	.short	(.L_299 - .L_298)
.L_298:
        /*004c*/ 	.word	0x00000000
        /*0050*/ 	.short	0x0001
        /*0052*/ 	.short	0x0004
        /*0054*/ 	.byte	0x00, 0xf0, 0x11, 0x00


	//----- nvinfo : EIATTR_KPARAM_INFO
	.align		4
.L_299:
        /*0058*/ 	.byte	0x04, 0x17
        /*005a*/ 	.short	(.L_301 - .L_300)
.L_300:
        /*005c*/ 	.word	0x00000000
        /*0060*/ 	.short	0x0000
        /*0062*/ 	.short	0x0000
        /*0064*/ 	.byte	0x00, 0xf0, 0x11, 0x00


	//----- nvinfo : EIATTR_SPARSE_MMA_MASK
	.align		4
.L_301:
        /*0068*/ 	.byte	0x03, 0x50
        /*006a*/ 	.short	0x0000


	//----- nvinfo : EIATTR_MAXREG_COUNT
	.align		4
        /*006c*/ 	.byte	0x03, 0x1b
        /*006e*/ 	.short	0x00ff


	//----- nvinfo : EIATTR_MERCURY_ISA_VERSION
	.align		4
        /*0070*/ 	.byte	0x03, 0x5f
        /*0072*/ 	.short	0x0101


	//----- nvinfo : EIATTR_VRC_CTA_INIT_COUNT
	.align		4
        /*0074*/ 	.byte	0x02, 0x4a
	.zero		1
	.zero		1


	//----- nvinfo : EIATTR_EXIT_INSTR_OFFSETS
	.align		4
        /*0078*/ 	.byte	0x04, 0x1c
        /*007a*/ 	.short	(.L_303 - .L_302)


	//   ....[0]....
.L_302:
        /*007c*/ 	.word	0x00000060


	//   ....[1]....
        /*0080*/ 	.word	0x000001c0


	//   ....[2]....
        /*0084*/ 	.word	0x000002f0


	//----- nvinfo : EIATTR_CBANK_PARAM_SIZE
	.align		4
.L_303:
        /*0088*/ 	.byte	0x03, 0x19
        /*008a*/ 	.short	0x0028


	//----- nvinfo : EIATTR_PARAM_CBANK
	.align		4
        /*008c*/ 	.byte	0x04, 0x0a
        /*008e*/ 	.short	(.L_305 - .L_304)
	.align		4
.L_304:
        /*0090*/ 	.word	index@(.nv.constant0._Z7Fi_2D_xiiiP7double2PKS_S0_)
        /*0094*/ 	.short	0x0380
        /*0096*/ 	.short	0x0028


	//----- nvinfo : EIATTR_SW_WAR
	.align		4
.L_305:
        /*0098*/ 	.byte	0x04, 0x36
        /*009a*/ 	.short	(.L_307 - .L_306)
.L_306:
        /*009c*/ 	.word	0x00000008
.L_307:


//--------------------- .nv.info._Z8getIPartiiPdP7double2 --------------------------
	.section	.nv.info._Z8getIPartiiPdP7double2,"",@"SHT_CUDA_INFO"
	.sectionflags	@""
	.align	4


	//----- nvinfo : EIATTR_CUDA_API_VERSION
	.align		4
        /*0000*/ 	.byte	0x04, 0x37
        /*0002*/ 	.short	(.L_309 - .L_308)
.L_308:
        /*0004*/ 	.word	0x00000082


	//----- nvinfo : EIATTR_KPARAM_INFO
	.align		4
.L_309:
        /*0008*/ 	.byte	0x04, 0x17
        /*000a*/ 	.short	(.L_311 - .L_310)
.L_310:
        /*000c*/ 	.word	0x00000000
        /*0010*/ 	.short	0x0003
        /*0012*/ 	.short	0x0010
        /*0014*/ 	.byte	0x00, 0xf5, 0x21, 0x00


	//----- nvinfo : EIATTR_KPARAM_INFO
	.align		4
.L_311:
        /*0018*/ 	.byte	0x04, 0x17
        /*001a*/ 	.short	(.L_313 - .L_312)
.L_312:
        /*001c*/ 	.word	0x00000000
        /*0020*/ 	.short	0x0002
        /*0022*/ 	.short	0x0008
        /*0024*/ 	.byte	0x00, 0xf5, 0x21, 0x00


	//----- nvinfo : EIATTR_KPARAM_INFO
	.align		4
.L_313:
        /*0028*/ 	.byte	0x04, 0x17
        /*002a*/ 	.short	(.L_315 - .L_314)
.L_314:
        /*002c*/ 	.word	0x00000000
        /*0030*/ 	.short	0x0001
        /*0032*/ 	.short	0x0004
        /*0034*/ 	.byte	0x00, 0xf0, 0x11, 0x00


	//----- nvinfo : EIATTR_KPARAM_INFO
	.align		4
.L_315:
        /*0038*/ 	.byte	0x04, 0x17
        /*003a*/ 	.short	(.L_317 - .L_316)
.L_316:
        /*003c*/ 	.word	0x00000000
        /*0040*/ 	.short	0x0000
        /*0042*/ 	.short	0x0000
        /*0044*/ 	.byte	0x00, 0xf0, 0x11, 0x00


	//----- nvinfo : EIATTR_SPARSE_MMA_MASK
	.align		4
.L_317:
        /*0048*/ 	.byte	0x03, 0x50
        /*004a*/ 	.short	0x0000


	//----- nvinfo : EIATTR_MAXREG_COUNT
	.align		4
        /*004c*/ 	.byte	0x03, 0x1b
        /*004e*/ 	.short	0x00ff


	//----- nvinfo : EIATTR_MERCURY_ISA_VERSION
	.align		4
        /*0050*/ 	.byte	0x03, 0x5f
        /*0052*/ 	.short	0x0101


	//----- nvinfo : EIATTR_VRC_CTA_INIT_COUNT
	.align		4
        /*0054*/ 	.byte	0x02, 0x4a
	.zero		1
	.zero		1


	//----- nvinfo : EIATTR_EXIT_INSTR_OFFSETS
	.align		4
        /*0058*/ 	.byte	0x04, 0x1c
        /*005a*/ 	.short	(.L_319 - .L_318)


	//   ....[0]....
.L_318:
        /*005c*/ 	.word	0x00000060


	//   ....[1]....
        /*0060*/ 	.word	0x000000a0


	//   ....[2]....
        /*0064*/ 	.word	0x00000120


	//----- nvinfo : EIATTR_CBANK_PARAM_SIZE
	.align		4
.L_319:
        /*0068*/ 	.byte	0x03, 0x19
        /*006a*/ 	.short	0x0018


	//----- nvinfo : EIATTR_PARAM_CBANK
	.align		4
        /*006c*/ 	.byte	0x04, 0x0a
        /*006e*/ 	.short	(.L_321 - .L_320)
	.align		4
.L_320:
        /*0070*/ 	.word	index@(.nv.constant0._Z8getIPartiiPdP7double2)
        /*0074*/ 	.short	0x0380
        /*0076*/ 	.short	0x0018


	//----- nvinfo : EIATTR_SW_WAR
	.align		4
.L_321:
        /*0078*/ 	.byte	0x04, 0x36
        /*007a*/ 	.short	(.L_323 - .L_322)
.L_322:
        /*007c*/ 	.word	0x00000008
.L_323:


//--------------------- .nv.info._Z8getRPartiiPdP7double2 --------------------------
	.section	.nv.info._Z8getRPartiiPdP7double2,"",@"SHT_CUDA_INFO"
	.sectionflags	@""
	.align	4


	//----- nvinfo : EIATTR_CUDA_API_VERSION
	.align		4
        /*0000*/ 	.byte	0x04, 0x37
        /*0002*/ 	.short	(.L_325 - .L_324)
.L_324:
        /*0004*/ 	.word	0x00000082


	//----- nvinfo : EIATTR_KPARAM_INFO
	.align		4
.L_325:
        /*0008*/ 	.byte	0x04, 0x17
        /*000a*/ 	.short	(.L_327 - .L_326)
.L_326:
        /*000c*/ 	.word	0x00000000
        /*0010*/ 	.short	0x0003
        /*0012*/ 	.short	0x0010
        /*0014*/ 	.byte	0x00, 0xf5, 0x21, 0x00


	//----- nvinfo : EIATTR_KPARAM_INFO
	.align		4
.L_327:
        /*0018*/ 	.byte	0x04, 0x17
        /*001a*/ 	.short	(.L_329 - .L_328)
.L_328:
        /*001c*/ 	.word	0x00000000
        /*0020*/ 	.short	0x0002
        /*0022*/ 	.short	0x0008
        /*0024*/ 	.byte	0x00, 0xf5, 0x21, 0x00


	//----- nvinfo : EIATTR_KPARAM_INFO
	.align		4
.L_329:
        /*0028*/ 	.byte	0x04, 0x17
        /*002a*/ 	.short	(.L_331 - .L_330)
.L_330:
        /*002c*/ 	.word	0x00000000
        /*0030*/ 	.short	0x0001
        /*0032*/ 	.short	0x0004
        /*0034*/ 	.byte	0x00, 0xf0, 0x11, 0x00


	//----- nvinfo : EIATTR_KPARAM_INFO
	.align		4
.L_331:
        /*0038*/ 	.byte	0x04, 0x17
        /*003a*/ 	.short	(.L_333 - .L_332)
.L_332:
        /*003c*/ 	.word	0x00000000
        /*0040*/ 	.short	0x0000
        /*0042*/ 	.short	0x0000
        /*0044*/ 	.byte	0x00, 0xf0, 0x11, 0x00


	//----- nvinfo : EIATTR_SPARSE_MMA_MASK
	.align		4
.L_333:
        /*0048*/ 	.byte	0x03, 0x50
        /*004a*/ 	.short	0x0000


	//----- nvinfo : EIATTR_MAXREG_COUNT
	.align		4
        /*004c*/ 	.byte	0x03, 0x1b
        /*004e*/ 	.short	0x00ff


	//----- nvinfo : EIATTR_MERCURY_ISA_VERSION
	.align		4
        /*0050*/ 	.byte	0x03, 0x5f
        /*0052*/ 	.short	0x0101


	//----- nvinfo : EIATTR_VRC_CTA_INIT_COUNT
	.align		4
        /*0054*/ 	.byte	0x02, 0x4a
	.zero		1
	.zero		1


	//----- nvinfo : EIATTR_EXIT_INSTR_OFFSETS
	.align		4
        /*0058*/ 	.byte	0x04, 0x1c
        /*005a*/ 	.short	(.L_335 - .L_334)


	//   ....[0]....
.L_334:
        /*005c*/ 	.word	0x00000060


	//   ....[1]....
        /*0060*/ 	.word	0x000000a0


	//   ....[2]....
        /*0064*/ 	.word	0x00000120


	//----- nvinfo : EIATTR_CBANK_PARAM_SIZE
	.align		4
.L_335:
        /*0068*/ 	.byte	0x03, 0x19
        /*006a*/ 	.short	0x0018


	//----- nvinfo : EIATTR_PARAM_CBANK
	.align		4
        /*006c*/ 	.byte	0x04, 0x0a
        /*006e*/ 	.short	(.L_337 - .L_336)
	.align		4
.L_336:
        /*0070*/ 	.word	index@(.nv.constant0._Z8getRPartiiPdP7double2)
        /*0074*/ 	.short	0x0380
        /*0076*/ 	.short	0x0018


	//----- nvinfo : EIATTR_SW_WAR
	.align		4
.L_337:
        /*0078*/ 	.byte	0x04, 0x36
        /*007a*/ 	.short	(.L_339 - .L_338)
.L_338:
        /*007c*/ 	.word	0x00000008
.L_339:


//--------------------- .nv.callgraph             --------------------------
	.section	.nv.callgraph,"",@"SHT_CUDA_CALLGRAPH"
	.align	4
	.sectionentsize	8
	.align		4
        /*0000*/ 	.word	0x00000000
	.align		4
        /*0004*/ 	.word	0xffffffff
	.align		4
        /*0008*/ 	.word	0x00000000
	.align		4
        /*000c*/ 	.word	0xfffffffe
	.align		4
        /*0010*/ 	.word	0x00000000
	.align		4
        /*0014*/ 	.word	0xfffffffd
	.align		4
        /*0018*/ 	.word	0x00000000
	.align		4
        /*001c*/ 	.word	0xfffffffc


//--------------------- .text._Z8setLayeriiiPdS_  --------------------------
	.section	.text._Z8setLayeriiiPdS_,"ax",@progbits
	.align	128
        .global         _Z8setLayeriiiPdS_
        .type           _Z8setLayeriiiPdS_,@function
        .size           _Z8setLayeriiiPdS_,(.L_x_14 - _Z8setLayeriiiPdS_)
        .other          _Z8setLayeriiiPdS_,@"STO_CUDA_ENTRY STV_DEFAULT"
_Z8setLayeriiiPdS_:
.text._Z8setLayeriiiPdS_:
[----:B------:R-:W-:Y:S01]  /*0000*/  LDC R1, c[0x0][0x37c] ;  /* 0x0000df00ff017b82 */ /* 0x000fe20000000800 */
[----:B------:R-:W0:Y:S07]  /*0010*/  S2R R5, SR_TID.X ;  /* 0x0000000000057919 */ /* 0x000e2e0000002100 */
[----:B------:R-:W1:Y:S08]  /*0020*/  S2UR UR4, SR_CTAID.X ;  /* 0x00000000000479c3 */ /* 0x000e700000002500 */
[----:B------:R-:W1:Y:S02]  /*0030*/  LDC.64 R2, c[0x0][0x380] ;  /* 0x0000e000ff027b82 */ /* 0x000e640000000a00 */
[----:B-1----:R-:W-:-:S04]  /*0040*/  ISETP.LE.AND P0, PT, R3, UR4, PT ;  /* 0x0000000403007c0c */ /* 0x002fc8000bf03270 */
[----:B0-----:R-:W-:-:S13]  /*0050*/  ISETP.GE.OR P0, PT, R5, R2, P0 ;  /* 0x000000020500720c */ /* 0x001fda0000706670 */
[----:B------:R-:W-:Y:S05]  /*0060*/  @P0 EXIT ;  /* 0x000000000000094d */ /* 0x000fea0003800000 */
[----:B------:R-:W0:Y:S01]  /*0070*/  LDCU UR5, c[0x0][0x388] ;  /* 0x00007100ff0577ac */ /* 0x000e220008000800 */
[----:B------:R-:W-:Y:S02]  /*0080*/  IMAD R5, R2, UR4, R5 ;  /* 0x0000000402057c24 */ /* 0x000fe4000f8e0205 */
[----:B------:R-:W-:-:S04]  /*0090*/  IMAD R0, R3, R2, RZ ;  /* 0x0000000203007224 */ /* 0x000fc800078e02ff */
[----:B0-----:R-:W-:-:S05]  /*00a0*/  IMAD R7, R0, UR5, R5 ;  /* 0x0000000500077c24 */ /* 0x001fca000f8e0205 */
[----:B------:R-:W-:-:S04]  /*00b0*/  ISETP.GE.AND P0, PT, R7, R0, PT ;  /* 0x000000000700720c */ /* 0x000fc80003f06270 */
[----:B------:R-:W-:-:S13]  /*00c0*/  ISETP.GE.U32.OR P0, PT, R5, R0, P0 ;  /* 0x000000000500720c */ /* 0x000fda0000706470 */
[----:B------:R-:W-:Y:S05]  /*00d0*/  @P0 EXIT ;  /* 0x000000000000094d */ /* 0x000fea0003800000 */
[----:B------:R-:W0:Y:S01]  /*00e0*/  LDC.64 R2, c[0x0][0x398] ;  /* 0x0000e600ff027b82 */ /* 0x000e220000000a00 */
[----:B------:R-:W1:Y:S01]  /*00f0*/  LDCU.64 UR4, c[0x0][0x358] ;  /* 0x00006b00ff0477ac */ /* 0x000e620008000a00 */
[----:B0-----:R-:W-:-:S06]  /*0100*/  IMAD.WIDE.U32 R2, R5, 0x8, R2 ;  /* 0x0000000805027825 */ /* 0x001fcc00078e0002 */
[----:B------:R-:W0:Y:S01]  /*0110*/  LDC.64 R4, c[0x0][0x390] ;  /* 0x0000e400ff047b82 */ /* 0x000e220000000a00 */
[----:B-1----:R-:W2:Y:S01]  /*0120*/  LDG.E.64 R2, desc[UR4][R2.64] ;  /* 0x0000000402027981 */ /* 0x002ea2000c1e1b00 */
[----:B0-----:R-:W-:-:S05]  /*0130*/  IMAD.WIDE R4, R7, 0x8, R4 ;  /* 0x0000000807047825 */ /* 0x001fca00078e0204 */
[----:B--2---:R-:W-:Y:S01]  /*0140*/  STG.E.64 desc[UR4][R4.64], R2 ;  /* 0x0000000204007986 */ /* 0x004fe2000c101b04 */
[----:B------:R-:W-:Y:S05]  /*0150*/  EXIT ;  /* 0x000000000000794d */ /* 0x000fea0003800000 */
.L_x_0:
[----:B------:R-:W-:-:S00]  /*0160*/  BRA `(.L_x_0) ;  /* 0xfffffffc00fc7947 */ /* 0x000fc0000383ffff */
[----:B------:R-:W-:-:S00]  /*0170*/  NOP ;  /* 0x0000000000007918 */ /* 0x000fc00000000000 */
        /* <DEDUP_REMOVED lines=8> */
.L_x_14:


//--------------------- .text._Z8getLayeriiiPdPKd --------------------------
	.section	.text._Z8getLayeriiiPdPKd,"ax",@progbits
	.align	128
        .global         _Z8getLayeriiiPdPKd
        .type           _Z8getLayeriiiPdPKd,@function
        .size           _Z8getLayeriiiPdPKd,(.L_x_15 - _Z8getLayeriiiPdPKd)
        .other          _Z8getLayeriiiPdPKd,@"STO_CUDA_ENTRY STV_DEFAULT"
_Z8getLayeriiiPdPKd:
.text._Z8getLayeriiiPdPKd:
[----:B------:R-:W-:Y:S01]  /*0000*/  LDC R1, c[0x0][0x37c] ;  /* 0x0000df00ff017b82 */ /* 0x000fe20000000800 */
[----:B------:R-:W0:Y:S07]  /*0010*/  S2R R7, SR_TID.X ;  /* 0x0000000000077919 */ /* 0x000e2e0000002100 */
[----:B------:R-:W1:Y:S08]  /*0020*/  S2UR UR6, SR_CTAID.X ;  /* 0x00000000000679c3 */ /* 0x000e700000002500 */
[----:B------:R-:W1:Y:S02]  /*0030*/  LDC.64 R4, c[0x0][0x380] ;  /* 0x0000e000ff047b82 */ /* 0x000e640000000a00 */
[----:B-1----:R-:W-:-:S04]  /*0040*/  ISETP.LE.AND P0, PT, R5, UR6, PT ;  /* 0x0000000605007c0c */ /* 0x002fc8000bf03270 */
[----:B0-----:R-:W-:-:S13]  /*0050*/  ISETP.GE.OR P0, PT, R7, R4, P0 ;  /* 0x000000040700720c */ /* 0x001fda0000706670 */
[----:B------:R-:W-:Y:S05]  /*0060*/  @P0 EXIT ;  /* 0x000000000000094d */ /* 0x000fea0003800000 */
[----:B------:R-:W0:Y:S01]  /*0070*/  LDC.64 R2, c[0x0][0x398] ;  /* 0x0000e600ff027b82 */ /* 0x000e220000000a00 */
[----:B------:R-:W1:Y:S01]  /*0080*/  LDCU UR7, c[0x0][0x388] ;  /* 0x00007100ff0777ac */ /* 0x000e620008000800 */
[-C--:B------:R-:W-:Y:S02]  /*0090*/  IMAD R7, R7, R4.reuse, UR6 ;  /* 0x0000000607077e24 */ /* 0x080fe4000f8e0204 */
[----:B------:R-:W-:Y:S01]  /*00a0*/  IMAD R0, R5, R4, RZ ;  /* 0x0000000405007224 */ /* 0x000fe200078e02ff */
[----:B------:R-:W2:Y:S03]  /*00b0*/  LDCU.64 UR4, c[0x0][0x358] ;  /* 0x00006b00ff0477ac */ /* 0x000ea60008000a00 */
[----:B-1----:R-:W-:-:S04]  /*00c0*/  IMAD R5, R0, UR7, R7 ;  /* 0x0000000700057c24 */ /* 0x002fc8000f8e0207 */
[----:B0-----:R-:W-:Y:S02]  /*00d0*/  IMAD.WIDE R2, R5, 0x8, R2 ;  /* 0x0000000805027825 */ /* 0x001fe400078e0202 */
[----:B------:R-:W0:Y:S04]  /*00e0*/  LDC.64 R4, c[0x0][0x390] ;  /* 0x0000e400ff047b82 */ /* 0x000e280000000a00 */
[----:B--2---:R-:W2:Y:S01]  /*00f0*/  LDG.E.64 R2, desc[UR4][R2.64] ;  /* 0x0000000402027981 */ /* 0x004ea2000c1e1b00 */
[----:B0-----:R-:W-:-:S05]  /*0100*/  IMAD.WIDE.U32 R4, R7, 0x8, R4 ;  /* 0x0000000807047825 */ /* 0x001fca00078e0004 */
[----:B--2---:R-:W-:Y:S01]  /*0110*/  STG.E.64 desc[UR4][R4.64], R2 ;  /* 0x0000000204007986 */ /* 0x004fe2000c101b04 */
[----:B------:R-:W-:Y:S05]  /*0120*/  EXIT ;  /* 0x000000000000794d */ /* 0x000fea0003800000 */
.L_x_1:
        /* <DEDUP_REMOVED lines=13> */
.L_x_15:


//--------------------- .text._Z11convolveSumiiP7double2S0_S0_ --------------------------
	.section	.text._Z11convolveSumiiP7double2S0_S0_,"ax",@progbits
	.align	128
        .global         _Z11convolveSumiiP7double2S0_S0_
        .type           _Z11convolveSumiiP7double2S0_S0_,@function
        .size           _Z11convolveSumiiP7double2S0_S0_,(.L_x_16 - _Z11convolveSumiiP7double2S0_S0_)
        .other          _Z11convolveSumiiP7double2S0_S0_,@"STO_CUDA_ENTRY STV_DEFAULT"
_Z11convolveSumiiP7double2S0_S0_:
.text._Z11convolveSumiiP7double2S0_S0_:
[----:B------:R-:W-:Y:S01]  /*0000*/  LDC R1, c[0x0][0x37c] ;  /* 0x0000df00ff017b82 */ /* 0x000fe20000000800 */
[----:B------:R-:W0:Y:S07]  /*0010*/  S2R R9, SR_TID.X ;  /* 0x0000000000097919 */ /* 0x000e2e0000002100 */
[----:B------:R-:W1:Y:S08]  /*0020*/  S2UR UR4, SR_CTAID.X ;  /* 0x00000000000479c3 */ /* 0x000e700000002500 */
[----:B------:R-:W1:Y:S02]  /*0030*/  LDC.64 R2, c[0x0][0x380] ;  /* 0x0000e000ff027b82 */ /* 0x000e640000000a00 */
[----:B-1----:R-:W-:-:S04]  /*0040*/  ISETP.LE.AND P0, PT, R3, UR4, PT ;  /* 0x0000000403007c0c */ /* 0x002fc8000bf03270 */
[----:B0-----:R-:W-:-:S13]  /*0050*/  ISETP.GE.OR P0, PT, R9, R2, P0 ;  /* 0x000000020900720c */ /* 0x001fda0000706670 */
[----:B------:R-:W-:Y:S05]  /*0060*/  @P0 EXIT ;  /* 0x000000000000094d */ /* 0x000fea0003800000 */
[----:B------:R-:W-:Y:S02]  /*0070*/  IMAD R9, R2, UR4, R9 ;  /* 0x0000000402097c24 */ /* 0x000fe4000f8e0209 */
[----:B------:R-:W-:-:S05]  /*0080*/  IMAD R0, R3, R2, RZ ;  /* 0x0000000203007224 */ /* 0x000fca00078e02ff */
[----:B------:R-:W-:-:S13]  /*0090*/  ISETP.GE.U32.AND P0, PT, R9, R0, PT ;  /* 0x000000000900720c */ /* 0x000fda0003f06070 */
[----:B------:R-:W-:Y:S05]  /*00a0*/  @P0 EXIT ;  /* 0x000000000000094d */ /* 0x000fea0003800000 */
[----:B------:R-:W0:Y:S01]  /*00b0*/  LDC.64 R4, c[0x0][0x390] ;  /* 0x0000e400ff047b82 */ /* 0x000e220000000a00 */
[----:B------:R-:W1:Y:S07]  /*00c0*/  LDCU.64 UR4, c[0x0][0x358] ;  /* 0x00006b00ff0477ac */ /* 0x000e6e0008000a00 */
[----:B------:R-:W2:Y:S08]  /*00d0*/  LDC.64 R12, c[0x0][0x398] ;  /* 0x0000e600ff0c7b82 */ /* 0x000eb00000000a00 */
[----:B------:R-:W3:Y:S01]  /*00e0*/  LDC.64 R2, c[0x0][0x388] ;  /* 0x0000e200ff027b82 */ /* 0x000ee20000000a00 */
[----:B0-----:R-:W-:-:S06]  /*00f0*/  IMAD.WIDE.U32 R4, R9, 0x10, R4 ;  /* 0x0000001009047825 */ /* 0x001fcc00078e0004 */
[----:B-1----:R-:W4:Y:S01]  /*0100*/  LDG.E.128 R4, desc[UR4][R4.64] ;  /* 0x0000000404047981 */ /* 0x002f22000c1e1d00 */
[----:B--2---:R-:W-:-:S06]  /*0110*/  IMAD.WIDE.U32 R12, R9, 0x10, R12 ;  /* 0x00000010090c7825 */ /* 0x004fcc00078e000c */
[----:B------:R-:W4:Y:S01]  /*0120*/  LDG.E.128 R12, desc[UR4][R12.64] ;  /* 0x000000040c0c7981 */ /* 0x000f22000c1e1d00 */
[----:B---3--:R-:W-:-:S05]  /*0130*/  IMAD.WIDE.U32 R2, R9, 0x10, R2 ;  /* 0x0000001009027825 */ /* 0x008fca00078e0002 */
[----:B------:R-:W2:Y:S01]  /*0140*/  LDG.E.128 R8, desc[UR4][R2.64] ;  /* 0x0000000402087981 */ /* 0x000ea2000c1e1d00 */
[-C--:B----4-:R-:W-:Y:S02]  /*0150*/  DMUL R16, R6, R14.reuse ;  /* 0x0000000e06107228 */ /* 0x090fe40000000000 */
[----:B------:R-:W-:-:S06]  /*0160*/  DMUL R14, R4, R14 ;  /* 0x0000000e040e7228 */ /* 0x000fcc0000000000 */
[-C--:B------:R-:W-:Y:S02]  /*0170*/  DFMA R16, R4, R12.reuse, -R16 ;  /* 0x0000000c0410722b */ /* 0x080fe40000000810 */
[----:B------:R-:W-:-:S06]  /*0180*/  DFMA R14, R6, R12, R14 ;  /* 0x0000000c060e722b */ /* 0x000fcc000000000e */
[----:B--2---:R-:W-:Y:S02]  /*0190*/  DADD R8, R8, R16 ;  /* 0x0000000008087229 */ /* 0x004fe40000000010 */
[----:B------:R-:W-:-:S07]  /*01a0*/  DADD R10, R10, R14 ;  /* 0x000000000a0a7229 */ /* 0x000fce000000000e */
[----:B------:R-:W-:Y:S01]  /*01b0*/  STG.E.128 desc[UR4][R2.64], R8 ;  /* 0x0000000802007986 */ /* 0x000fe2000c101d04 */
[----:B------:R-:W-:Y:S05]  /*01c0*/  EXIT ;  /* 0x000000000000794d */ /* 0x000fea0003800000 */
.L_x_2:
        /* <DEDUP_REMOVED lines=11> */
.L_x_16:


//--------------------- .text._Z4setCiiP7double2dd --------------------------
	.section	.text._Z4setCiiP7double2dd,"ax",@progbits
	.align	128
        .global         _Z4setCiiP7double2dd
        .type           _Z4setCiiP7double2dd,@function
        .size           _Z4setCiiP7double2dd,(.L_x_17 - _Z4setCiiP7double2dd)
        .other          _Z4setCiiP7double2dd,@"STO_CUDA_ENTRY STV_DEFAULT"
_Z4setCiiP7double2dd:
.text._Z4setCiiP7double2dd:
        /* <DEDUP_REMOVED lines=13> */
[----:B------:R-:W1:Y:S08]  /*00d0*/  LDC.64 R4, c[0x0][0x390] ;  /* 0x0000e400ff047b82 */ /* 0x000e700000000a00 */
[----:B------:R-:W1:Y:S01]  /*00e0*/  LDC.64 R6, c[0x0][0x398] ;  /* 0x0000e600ff067b82 */ /* 0x000e620000000a00 */
[----:B0-----:R-:W-:-:S05]  /*00f0*/  IMAD.WIDE.U32 R2, R9, 0x10, R2 ;  /* 0x0000001009027825 */ /* 0x001fca00078e0002 */
[----:B-1----:R-:W-:Y:S01]  /*0100*/  STG.E.128 desc[UR4][R2.64], R4 ;  /* 0x0000000402007986 */ /* 0x002fe2000c101d04 */
[----:B------:R-:W-:Y:S05]  /*0110*/  EXIT ;  /* 0x000000000000794d */ /* 0x000fea0003800000 */
.L_x_3:
        /* <DEDUP_REMOVED lines=14> */
.L_x_17:


//--------------------- .text._Z6scaleCiiP7double2S0_d --------------------------
	.section	.text._Z6scaleCiiP7double2S0_d,"ax",@progbits
	.align	128
        .global         _Z6scaleCiiP7double2S0_d
        .type           _Z6scaleCiiP7double2S0_d,@function
        .size           _Z6scaleCiiP7double2S0_d,(.L_x_18 - _Z6scaleCiiP7double2S0_d)
        .other          _Z6scaleCiiP7double2S0_d,@"STO_CUDA_ENTRY STV_DEFAULT"
_Z6scaleCiiP7double2S0_d:
.text._Z6scaleCiiP7double2S0_d:
        /* <DEDUP_REMOVED lines=15> */
[----:B0-----:R-:W-:-:S05]  /*00f0*/  IMAD.WIDE.U32 R2, R13, 0x10, R2 ;  /* 0x000000100d027825 */ /* 0x001fca00078e0002 */
[----:B-1----:R-:W2:Y:S02]  /*0100*/  LDG.E.128 R4, desc[UR4][R2.64] ;  /* 0x0000000402047981 */ /* 0x002ea4000c1e1d00 */
[-C--:B--2---:R-:W-:Y:S02]  /*0110*/  DMUL R4, R4, R8.reuse ;  /* 0x0000000804047228 */ /* 0x084fe40000000000 */
[----:B------:R-:W-:Y:S01]  /*0120*/  DMUL R6, R6, R8 ;  /* 0x0000000806067228 */ /* 0x000fe20000000000 */
[----:B---3--:R-:W-:-:S06]  /*0130*/  IMAD.WIDE.U32 R8, R13, 0x10, R10 ;  /* 0x000000100d087825 */ /* 0x008fcc00078e000a */
[----:B------:R-:W-:Y:S01]  /*0140*/  STG.E.128 desc[UR4][R8.64], R4 ;  /* 0x0000000408007986 */ /* 0x000fe2000c101d04 */
[----:B------:R-:W-:Y:S05]  /*0150*/  EXIT ;  /* 0x000000000000794d */ /* 0x000fea0003800000 */
.L_x_4:
        /* <DEDUP_REMOVED lines=10> */
.L_x_18:


//--------------------- .text._Z11twiddle2DCCiiPiS_P7double2PKS0_ --------------------------
	.section	.text._Z11twiddle2DCCiiPiS_P7double2PKS0_,"ax",@progbits
	.align	128
        .global         _Z11twiddle2DCCiiPiS_P7double2PKS0_
        .type           _Z11twiddle2DCCiiPiS_P7double2PKS0_,@function
        .size           _Z11twiddle2DCCiiPiS_P7double2PKS0_,(.L_x_19 - _Z11twiddle2DCCiiPiS_P7double2PKS0_)
        .other          _Z11twiddle2DCCiiPiS_P7double2PKS0_,@"STO_CUDA_ENTRY STV_DEFAULT"
_Z11twiddle2DCCiiPiS_P7double2PKS0_:
.text._Z11twiddle2DCCiiPiS_P7double2PKS0_:
[----:B------:R-:W-:Y:S01]  /*0000*/  LDC R1, c[0x0][0x37c] ;  /* 0x0000df00ff017b82 */ /* 0x000fe20000000800 */
[----:B------:R-:W0:Y:S01]  /*0010*/  S2R R0, SR_CTAID.X ;  /* 0x0000000000007919 */ /* 0x000e220000002500 */
[----:B------:R-:W0:Y:S01]  /*0020*/  LDCU.64 UR8, c[0x0][0x380] ;  /* 0x00007000ff0877ac */ /* 0x000e220008000a00 */
[----:B------:R-:W1:Y:S01]  /*0030*/  S2R R7, SR_TID.X ;  /* 0x0000000000077919 */ /* 0x000e620000002100 */
[----:B0-----:R-:W-:-:S04]  /*0040*/  ISETP.GE.AND P0, PT, R0, UR9, PT ;  /* 0x0000000900007c0c */ /* 0x001fc8000bf06270 */
[----:B-1----:R-:W-:-:S13]  /*0050*/  ISETP.GE.OR P0, PT, R7, UR8, P0 ;  /* 0x0000000807007c0c */ /* 0x002fda0008706670 */
[----:B------:R-:W-:Y:S05]  /*0060*/  @P0 EXIT ;  /* 0x000000000000094d */ /* 0x000fea0003800000 */
[----:B------:R-:W0:Y:S01]  /*0070*/  LDC.64 R2, c[0x0][0x388] ;  /* 0x0000e200ff027b82 */ /* 0x000e220000000a00 */
[----:B------:R-:W1:Y:S07]  /*0080*/  LDCU.64 UR6, c[0x0][0x358] ;  /* 0x00006b00ff0677ac */ /* 0x000e6e0008000a00 */
[----:B------:R-:W2:Y:S01]  /*0090*/  LDC.64 R4, c[0x0][0x390] ;  /* 0x0000e400ff047b82 */ /* 0x000ea20000000a00 */
[----:B0-----:R-:W-:-:S06]  /*00a0*/  IMAD.WIDE.U32 R2, R7, 0x4, R2 ;  /* 0x0000000407027825 */ /* 0x001fcc00078e0002 */
[----:B-1----:R-:W3:Y:S01]  /*00b0*/  LDG.E R2, desc[UR6][R2.64] ;  /* 0x0000000602027981 */ /* 0x002ee2000c1e1900 */
[----:B--2---:R-:W-:-:S06]  /*00c0*/  IMAD.WIDE.U32 R4, R0, 0x4, R4 ;  /* 0x0000000400047825 */ /* 0x004fcc00078e0004 */
[----:B------:R-:W3:Y:S01]  /*00d0*/  LDG.E R5, desc[UR6][R4.64] ;  /* 0x0000000604057981 */ /* 0x000ee2000c1e1900 */
[----:B------:R-:W-:Y:S02]  /*00e0*/  UIMAD UR4, UR9, UR8, URZ ;  /* 0x00000008090472a4 */ /* 0x000fe4000f8e02ff */
[----:B------:R-:W-:-:S05]  /*00f0*/  IMAD R7, R0, UR8, R7 ;  /* 0x0000000800077c24 */ /* 0x000fca000f8e0207 */
[----:B------:R-:W-:Y:S01]  /*0100*/  ISETP.GE.U32.AND P0, PT, R7, UR4, PT ;  /* 0x0000000407007c0c */ /* 0x000fe2000bf06070 */
[----:B---3--:R-:W-:-:S05]  /*0110*/  IMAD R9, R5, UR8, R2 ;  /* 0x0000000805097c24 */ /* 0x008fca000f8e0202 */
[----:B------:R-:W-:-:S13]  /*0120*/  ISETP.GE.OR P0, PT, R9, UR4, P0 ;  /* 0x0000000409007c0c */ /* 0x000fda0008706670 */
[----:B------:R-:W-:Y:S05]  /*0130*/  @P0 EXIT ;  /* 0x000000000000094d */ /* 0x000fea0003800000 */
[----:B------:R-:W0:Y:S08]  /*0140*/  LDC.64 R4, c[0x0][0x3a0] ;  /* 0x0000e800ff047b82 */ /* 0x000e300000000a00 */
[----:B------:R-:W1:Y:S01]  /*0150*/  LDC.64 R2, c[0x0][0x398] ;  /* 0x0000e600ff027b82 */ /* 0x000e620000000a00 */
[----:B0-----:R-:W-:-:S06]  /*0160*/  IMAD.WIDE.U32 R4, R7, 0x10, R4 ;  /* 0x0000001007047825 */ /* 0x001fcc00078e0004 */
[----:B------:R-:W2:Y:S01]  /*0170*/  LDG.E.128 R4, desc[UR6][R4.64] ;  /* 0x0000000604047981 */ /* 0x000ea2000c1e1d00 */
[----:B-1----:R-:W-:-:S05]  /*0180*/  IMAD.WIDE R2, R9, 0x10, R2 ;  /* 0x0000001009027825 */ /* 0x002fca00078e0202 */
[----:B--2---:R-:W-:Y:S01]  /*0190*/  STG.E.128 desc[UR6][R2.64], R4 ;  /* 0x0000000402007986 */ /* 0x004fe2000c101d06 */
[----:B------:R-:W-:Y:S05]  /*01a0*/  EXIT ;  /* 0x000000000000794d */ /* 0x000fea0003800000 */
.L_x_5:
        /* <DEDUP_REMOVED lines=13> */
.L_x_19:


//--------------------- .text._Z13twiddle1Dy_cciiPiP7double2PKS0_ --------------------------
	.section	.text._Z13twiddle1Dy_cciiPiP7double2PKS0_,"ax",@progbits
	.align	128
        .global         _Z13twiddle1Dy_cciiPiP7double2PKS0_
        .type           _Z13twiddle1Dy_cciiPiP7double2PKS0_,@function
        .size           _Z13twiddle1Dy_cciiPiP7double2PKS0_,(.L_x_20 - _Z13twiddle1Dy_cciiPiP7double2PKS0_)
        .other          _Z13twiddle1Dy_cciiPiP7double2PKS0_,@"STO_CUDA_ENTRY STV_DEFAULT"
_Z13twiddle1Dy_cciiPiP7double2PKS0_:
.text._Z13twiddle1Dy_cciiPiP7double2PKS0_:
        /* <DEDUP_REMOVED lines=8> */
[----:B------:R-:W1:Y:S01]  /*0080*/  LDCU.64 UR6, c[0x0][0x358] ;  /* 0x00006b00ff0677ac */ /* 0x000e620008000a00 */
[----:B0-----:R-:W-:-:S06]  /*0090*/  IMAD.WIDE.U32 R2, R7, 0x4, R2 ;  /* 0x0000000407027825 */ /* 0x001fcc00078e0002 */
[----:B-1----:R-:W2:Y:S01]  /*00a0*/  LDG.E R2, desc[UR6][R2.64] ;  /* 0x0000000602027981 */ /* 0x002ea2000c1e1900 */
[----:B------:R-:W-:Y:S02]  /*00b0*/  UIMAD UR4, UR9, UR8, URZ ;  /* 0x00000008090472a4 */ /* 0x000fe4000f8e02ff */
[----:B------:R-:W-:-:S05]  /*00c0*/  IMAD R7, R7, UR8, R9 ;  /* 0x0000000807077c24 */ /* 0x000fca000f8e0209 */
[----:B------:R-:W-:Y:S01]  /*00d0*/  ISETP.GE.U32.AND P0, PT, R7, UR4, PT ;  /* 0x0000000407007c0c */ /* 0x000fe2000bf06070 */
[----:B--2---:R-:W-:-:S05]  /*00e0*/  IMAD R9, R2, UR8, R9 ;  /* 0x0000000802097c24 */ /* 0x004fca000f8e0209 */
        /* <DEDUP_REMOVED lines=9> */
.L_x_6:
        /* <DEDUP_REMOVED lines=16> */
.L_x_20:


//--------------------- .text._Z13twiddle1Dx_cciiPiP7double2PKS0_ --------------------------
	.section	.text._Z13twiddle1Dx_cciiPiP7double2PKS0_,"ax",@progbits
	.align	128
        .global         _Z13twiddle1Dx_cciiPiP7double2PKS0_
        .type           _Z13twiddle1Dx_cciiPiP7double2PKS0_,@function
        .size           _Z13twiddle1Dx_cciiPiP7double2PKS0_,(.L_x_21 - _Z13twiddle1Dx_cciiPiP7double2PKS0_)
        .other          _Z13twiddle1Dx_cciiPiP7double2PKS0_,@"STO_CUDA_ENTRY STV_DEFAULT"
_Z13twiddle1Dx_cciiPiP7double2PKS0_:
.text._Z13twiddle1Dx_cciiPiP7double2PKS0_:
        /* <DEDUP_REMOVED lines=8> */
[----:B------:R-:W1:Y:S01]  /*0080*/  LDCU.64 UR4, c[0x0][0x358] ;  /* 0x00006b00ff0477ac */ /* 0x000e620008000a00 */
[----:B0-----:R-:W-:-:S06]  /*0090*/  IMAD.WIDE.U32 R2, R7, 0x4, R2 ;  /* 0x0000000407027825 */ /* 0x001fcc00078e0002 */
[----:B-1----:R-:W2:Y:S01]  /*00a0*/  LDG.E R3, desc[UR4][R2.64] ;  /* 0x0000000402037981 */ /* 0x002ea2000c1e1900 */
[----:B------:R-:W-:Y:S02]  /*00b0*/  IMAD R7, R4, UR6, R7 ;  /* 0x0000000604077c24 */ /* 0x000fe4000f8e0207 */
[----:B------:R-:W-:-:S05]  /*00c0*/  IMAD R0, R5, R4, RZ ;  /* 0x0000000405007224 */ /* 0x000fca00078e02ff */
[----:B------:R-:W-:Y:S01]  /*00d0*/  ISETP.GE.U32.AND P0, PT, R7, R0, PT ;  /* 0x000000000700720c */ /* 0x000fe20003f06070 */
[----:B--2---:R-:W-:-:S05]  /*00e0*/  IMAD R9, R4, UR6, R3 ;  /* 0x0000000604097c24 */ /* 0x004fca000f8e0203 */
[----:B------:R-:W-:-:S13]  /*00f0*/  ISETP.GE.OR P0, PT, R9, R0, P0 ;  /* 0x000000000900720c */ /* 0x000fda0000706670 */
        /* <DEDUP_REMOVED lines=8> */
.L_x_7:
        /* <DEDUP_REMOVED lines=16> */
.L_x_21:


//--------------------- .text._Z13twiddle1Dx_rciiPiP7double2PKd --------------------------
	.section	.text._Z13twiddle1Dx_rciiPiP7double2PKd,"ax",@progbits
	.align	128
        .global         _Z13twiddle1Dx_rciiPiP7double2PKd
        .type           _Z13twiddle1Dx_rciiPiP7double2PKd,@function
        .size           _Z13twiddle1Dx_rciiPiP7double2PKd,(.L_x_22 - _Z13twiddle1Dx_rciiPiP7double2PKd)
        .other          _Z13twiddle1Dx_rciiPiP7double2PKd,@"STO_CUDA_ENTRY STV_DEFAULT"
_Z13twiddle1Dx_rciiPiP7double2PKd:
.text._Z13twiddle1Dx_rciiPiP7double2PKd:
        /* <DEDUP_REMOVED lines=19> */
[----:B0-----:R-:W-:-:S05]  /*0130*/  IMAD.WIDE.U32 R2, R5, 0x8, R2 ;  /* 0x0000000805027825 */ /* 0x001fca00078e0002 */
[----:B------:R-:W2:Y:S01]  /*0140*/  LDG.E.64 R4, desc[UR4][R2.64] ;  /* 0x0000000402047981 */ /* 0x000ea2000c1e1b00 */
[----:B------:R-:W-:Y:S01]  /*0150*/  CS2R R6, SRZ ;  /* 0x0000000000067805 */ /* 0x000fe2000001ff00 */
[----:B-1----:R-:W-:-:S05]  /*0160*/  IMAD.WIDE R8, R11, 0x10, R8 ;  /* 0x000000100b087825 */ /* 0x002fca00078e0208 */
[----:B--2---:R-:W-:Y:S01]  /*0170*/  STG.E.128 desc[UR4][R8.64], R4 ;  /* 0x0000000408007986 */ /* 0x004fe2000c101d04 */
[----:B------:R-:W-:Y:S05]  /*0180*/  EXIT ;  /* 0x000000000000794d */ /* 0x000fea0003800000 */
.L_x_8:
        /* <DEDUP_REMOVED lines=15> */
.L_x_22:


//--------------------- .text._Z9twiddle2DiiPiS_P7double2PKd --------------------------
	.section	.text._Z9twiddle2DiiPiS_P7double2PKd,"ax",@progbits
	.align	128
        .global         _Z9twiddle2DiiPiS_P7double2PKd
        .type           _Z9twiddle2DiiPiS_P7double2PKd,@function
        .size           _Z9twiddle2DiiPiS_P7double2PKd,(.L_x_23 - _Z9twiddle2DiiPiS_P7double2PKd)
        .other          _Z9twiddle2DiiPiS_P7double2PKd,@"STO_CUDA_ENTRY STV_DEFAULT"
_Z9twiddle2DiiPiS_P7double2PKd:
.text._Z9twiddle2DiiPiS_P7double2PKd:
        /* <DEDUP_REMOVED lines=28> */
.L_x_9:
        /* <DEDUP_REMOVED lines=12> */
.L_x_23:


//--------------------- .text._Z7Fi_2D_yiiiP7double2PKS_S0_ --------------------------
	.section	.text._Z7Fi_2D_yiiiP7double2PKS_S0_,"ax",@progbits
	.align	128
        .global         _Z7Fi_2D_yiiiP7double2PKS_S0_
        .type           _Z7Fi_2D_yiiiP7double2PKS_S0_,@function
        .size           _Z7Fi_2D_yiiiP7double2PKS_S0_,(.L_x_24 - _Z7Fi_2D_yiiiP7double2PKS_S0_)
        .other          _Z7Fi_2D_yiiiP7double2PKS_S0_,@"STO_CUDA_ENTRY STV_DEFAULT"
_Z7Fi_2D_yiiiP7double2PKS_S0_:
.text._Z7Fi_2D_yiiiP7double2PKS_S0_:
[----:B------:R-:W-:Y:S01]  /*0000*/  LDC R1, c[0x0][0x37c] ;  /* 0x0000df00ff017b82 */ /* 0x000fe20000000800 */
[----:B------:R-:W0:Y:S07]  /*0010*/  S2R R8, SR_CTAID.X ;  /* 0x0000000000087919 */ /* 0x000e2e0000002500 */
[----:B------:R-:W0:Y:S01]  /*0020*/  LDC.64 R2, c[0x0][0x380] ;  /* 0x0000e000ff027b82 */ /* 0x000e220000000a00 */
[----:B------:R-:W1:Y:S01]  /*0030*/  S2R R11, SR_TID.X ;  /* 0x00000000000b7919 */ /* 0x000e620000002100 */
[----:B0-----:R-:W-:-:S04]  /*0040*/  ISETP.GE.AND P0, PT, R8, R3, PT ;  /* 0x000000030800720c */ /* 0x001fc80003f06270 */
[----:B-1----:R-:W-:-:S13]  /*0050*/  ISETP.GE.OR P0, PT, R11, R2, P0 ;  /* 0x000000020b00720c */ /* 0x002fda0000706670 */
[----:B------:R-:W-:Y:S05]  /*0060*/  @P0 EXIT ;  /* 0x000000000000094d */ /* 0x000fea0003800000 */
[----:B------:R-:W0:Y:S01]  /*0070*/  LDC R10, c[0x0][0x388] ;  /* 0x0000e200ff0a7b82 */ /* 0x000e220000000800 */
[----:B------:R-:W-:Y:S02]  /*0080*/  HFMA2 R7, -RZ, RZ, 0, 5.9604644775390625e-08 ;  /* 0x00000001ff077431 */ /* 0x000fe400000001ff */
[----:B------:R-:W-:-:S05]  /*0090*/  IMAD.MOV.U32 R5, RZ, RZ, 0x2 ;  /* 0x00000002ff057424 */ /* 0x000fca00078e00ff */
[-C--:B0-----:R-:W-:Y:S02]  /*00a0*/  SHF.L.U32 R0, R5, R10.reuse, RZ ;  /* 0x0000000a05007219 */ /* 0x081fe400000006ff */
[----:B------:R-:W-:-:S03]  /*00b0*/  SHF.L.U32 R4, R7, R10, RZ ;  /* 0x0000000a07047219 */ /* 0x000fc600000006ff */
[----:B------:R-:W-:Y:S01]  /*00c0*/  VIADD R0, R0, 0xffffffff ;  /* 0xffffffff00007836 */ /* 0x000fe20000000000 */
[----:B------:R-:W-:-:S04]  /*00d0*/  IADD3 R5, PT, PT, R4, -0x1, RZ ;  /* 0xffffffff04057810 */ /* 0x000fc80007ffe0ff */
[-C--:B------:R-:W-:Y:S02]  /*00e0*/  LOP3.LUT R6, R0, R8.reuse, RZ, 0xc0, !PT ;  /* 0x0000000800067212 */ /* 0x080fe400078ec0ff */
[----:B------:R-:W-:Y:S02]  /*00f0*/  LOP3.LUT R0, R8, 0xffff, R0, 0x60, !PT ;  /* 0x0000ffff08007812 */ /* 0x000fe400078e6000 */
[----:B------:R-:W-:-:S03]  /*0100*/  LOP3.LUT R5, R5, R8, RZ, 0xc0, !PT ;  /* 0x0000000805057212 */ /* 0x000fc600078ec0ff */
[----:B------:R-:W-:Y:S01]  /*0110*/  IMAD.IADD R7, R6, 0x1, R0 ;  /* 0x0000000106077824 */ /* 0x000fe200078e0200 */
[----:B------:R-:W-:-:S03]  /*0120*/  IADD3 R5, PT, PT, R5, R0, RZ ;  /* 0x0000000005057210 */ /* 0x000fc60007ffe0ff */
[-CC-:B------:R-:W-:Y:S02]  /*0130*/  IMAD R0, R7, R2.reuse, R11.reuse ;  /* 0x0000000207007224 */ /* 0x180fe400078e020b */
[----:B------:R-:W-:Y:S02]  /*0140*/  IMAD R15, R5, R2, R11 ;  /* 0x00000002050f7224 */ /* 0x000fe400078e020b */
[----:B------:R-:W-:Y:S02]  /*0150*/  IMAD.IADD R9, R4, 0x1, R5 ;  /* 0x0000000104097824 */ /* 0x000fe400078e0205 */
[C---:B------:R-:W-:Y:S01]  /*0160*/  IMAD R7, R3.reuse, R10, R8 ;  /* 0x0000000a03077224 */ /* 0x040fe200078e0208 */
[----:B------:R-:W-:Y:S01]  /*0170*/  VIMNMX.U32 R4, PT, PT, R0, R15, !PT ;  /* 0x0000000f00047248 */ /* 0x000fe20007fe0000 */
[-C--:B------:R-:W-:Y:S02]  /*0180*/  IMAD R3, R3, R2.reuse, RZ ;  /* 0x0000000203037224 */ /* 0x080fe400078e02ff */
[----:B------:R-:W-:-:S03]  /*0190*/  IMAD R2, R9, R2, R11 ;  /* 0x0000000209027224 */ /* 0x000fc600078e020b */
[----:B------:R-:W-:Y:S02]  /*01a0*/  ISETP.GE.U32.AND P0, PT, R4, R3, PT ;  /* 0x000000030400720c */ /* 0x000fe40003f06070 */
[----:B------:R-:W-:-:S04]  /*01b0*/  VIMNMX R4, PT, PT, R7, R2, !PT ;  /* 0x0000000207047248 */ /* 0x000fc80007fe0100 */
[----:B------:R-:W-:-:S13]  /*01c0*/  ISETP.GE.OR P0, PT, R4, R3, P0 ;  /* 0x000000030400720c */ /* 0x000fda0000706670 */
[----:B------:R-:W-:Y:S05]  /*01d0*/  @P0 EXIT ;  /* 0x000000000000094d */ /* 0x000fea0003800000 */
[----:B------:R-:W0:Y:S01]  /*01e0*/  LDC.64 R12, c[0x0][0x398] ;  /* 0x0000e600ff0c7b82 */ /* 0x000e220000000a00 */
[----:B------:R-:W1:Y:S07]  /*01f0*/  LDCU.64 UR4, c[0x0][0x358] ;  /* 0x00006b00ff0477ac */ /* 0x000e6e0008000a00 */
[----:B------:R-:W2:Y:S08]  /*0200*/  LDC.64 R8, c[0x0][0x3a0] ;  /* 0x0000e800ff087b82 */ /* 0x000eb00000000a00 */
[----:B------:R-:W3:Y:S01]  /*0210*/  LDC.64 R20, c[0x0][0x390] ;  /* 0x0000e400ff147b82 */ /* 0x000ee20000000a00 */
[----:B0-----:R-:W-:-:S04]  /*0220*/  IMAD.WIDE R4, R2, 0x10, R12 ;  /* 0x0000001002047825 */ /* 0x001fc800078e020c */
[----:B--2---:R-:W-:Y:S02]  /*0230*/  IMAD.WIDE R8, R7, 0x10, R8 ;  /* 0x0000001007087825 */ /* 0x004fe400078e0208 */
[----:B-1----:R-:W2:Y:S04]  /*0240*/  LDG.E.128 R4, desc[UR4][R4.64] ;  /* 0x0000000404047981 */ /* 0x002ea8000c1e1d00 */
[----:B------:R-:W2:Y:S01]  /*0250*/  LDG.E.128 R8, desc[UR4][R8.64] ;  /* 0x0000000408087981 */ /* 0x000ea2000c1e1d00 */
[----:B------:R-:W-:-:S06]  /*0260*/  IMAD.WIDE.U32 R12, R15, 0x10, R12 ;  /* 0x000000100f0c7825 */ /* 0x000fcc00078e000c */
[----:B------:R-:W4:Y:S01]  /*0270*/  LDG.E.128 R12, desc[UR4][R12.64] ;  /* 0x000000040c0c7981 */ /* 0x000f22000c1e1d00 */
[-C--:B--2---:R-:W-:Y:S02]  /*0280*/  DMUL R2, R10, R6.reuse ;  /* 0x000000060a027228 */ /* 0x084fe40000000000 */
[----:B------:R-:W-:-:S06]  /*0290*/  DMUL R6, R8, R6 ;  /* 0x0000000608067228 */ /* 0x000fcc0000000000 */
[-C--:B------:R-:W-:Y:S02]  /*02a0*/  DFMA R2, R8, R4.reuse, -R2 ;  /* 0x000000040802722b */ /* 0x080fe40000000802 */
[----:B------:R-:W-:-:S06]  /*02b0*/  DFMA R6, R10, R4, R6 ;  /* 0x000000040a06722b */ /* 0x000fcc0000000006 */
[----:B----4-:R-:W-:Y:S02]  /*02c0*/  DADD R16, R12, R2 ;  /* 0x000000000c107229 */ /* 0x010fe40000000002 */
[----:B------:R-:W-:Y:S01]  /*02d0*/  DADD R18, R14, R6 ;  /* 0x000000000e127229 */ /* 0x000fe20000000006 */
[----:B---3--:R-:W-:-:S06]  /*02e0*/  IMAD.WIDE.U32 R2, R0, 0x10, R20 ;  /* 0x0000001000027825 */ /* 0x008fcc00078e0014 */
[----:B------:R-:W-:Y:S01]  /*02f0*/  STG.E.128 desc[UR4][R2.64], R16 ;  /* 0x0000001002007986 */ /* 0x000fe2000c101d04 */
[----:B------:R-:W-:Y:S05]  /*0300*/  EXIT ;  /* 0x000000000000794d */ /* 0x000fea0003800000 */
.L_x_10:
        /* <DEDUP_REMOVED lines=15> */
.L_x_24:


//--------------------- .text._Z7Fi_2D_xiiiP7double2PKS_S0_ --------------------------
	.section	.text._Z7Fi_2D_xiiiP7double2PKS_S0_,"ax",@progbits
	.align	128
        .global         _Z7Fi_2D_xiiiP7double2PKS_S0_
        .type           _Z7Fi_2D_xiiiP7double2PKS_S0_,@function
        .size           _Z7Fi_2D_xiiiP7double2PKS_S0_,(.L_x_25 - _Z7Fi_2D_xiiiP7double2PKS_S0_)
        .other          _Z7Fi_2D_xiiiP7double2PKS_S0_,@"STO_CUDA_ENTRY STV_DEFAULT"
_Z7Fi_2D_xiiiP7double2PKS_S0_:
.text._Z7Fi_2D_xiiiP7double2PKS_S0_:
        /* <DEDUP_REMOVED lines=8> */
[----:B------:R-:W-:Y:S01]  /*0080*/  UMOV UR4, 0x2 ;  /* 0x0000000200047882 */ /* 0x000fe20000000000 */
[----:B------:R-:W-:Y:S01]  /*0090*/  UMOV UR5, 0x1 ;  /* 0x0000000100057882 */ /* 0x000fe20000000000 */
[----:B0-----:R-:W-:Y:S02]  /*00a0*/  USHF.L.U32 UR4, UR4, UR8, URZ ;  /* 0x0000000804047299 */ /* 0x001fe400080006ff */
[----:B------:R-:W-:Y:S02]  /*00b0*/  USHF.L.U32 UR5, UR5, UR8, URZ ;  /* 0x0000000805057299 */ /* 0x000fe400080006ff */
[----:B------:R-:W-:Y:S02]  /*00c0*/  UIADD3 UR6, UPT, UPT, -UR4, URZ, URZ ;  /* 0x000000ff04067290 */ /* 0x000fe4000fffe1ff */
[----:B------:R-:W-:-:S04]  /*00d0*/  UIADD3 UR4, UPT, UPT, UR4, -0x1, URZ ;  /* 0xffffffff04047890 */ /* 0x000fc8000fffe0ff */
[C---:B------:R-:W-:Y:S01]  /*00e0*/  LOP3.LUT R3, R7.reuse, UR6, RZ, 0xc0, !PT ;  /* 0x0000000607037c12 */ /* 0x040fe2000f8ec0ff */
[----:B------:R-:W-:Y:S01]  /*00f0*/  UIADD3 UR6, UPT, UPT, UR5, -0x1, URZ ;  /* 0xffffffff05067890 */ /* 0x000fe2000fffe0ff */
[----:B------:R-:W-:-:S03]  /*0100*/  LOP3.LUT R0, R7, UR4, RZ, 0xc0, !PT ;  /* 0x0000000407007c12 */ /* 0x000fc6000f8ec0ff */
[C---:B------:R-:W-:Y:S02]  /*0110*/  IMAD R3, R4.reuse, UR7, R3 ;  /* 0x0000000704037c24 */ /* 0x040fe4000f8e0203 */
[----:B------:R-:W-:Y:S01]  /*0120*/  LOP3.LUT R2, R7, UR6, RZ, 0xc0, !PT ;  /* 0x0000000607027c12 */ /* 0x000fe2000f8ec0ff */
[----:B------:R-:W-:Y:S02]  /*0130*/  IMAD R7, R4, UR8, R7 ;  /* 0x0000000804077c24 */ /* 0x000fe4000f8e0207 */
[----:B------:R-:W-:Y:S01]  /*0140*/  IMAD.IADD R0, R0, 0x1, R3 ;  /* 0x0000000100007824 */ /* 0x000fe200078e0203 */
[----:B------:R-:W-:Y:S01]  /*0150*/  IADD3 R3, PT, PT, R2, R3, RZ ;  /* 0x0000000302037210 */ /* 0x000fe20007ffe0ff */
[----:B------:R-:W-:-:S03]  /*0160*/  IMAD R2, R5, R4, RZ ;  /* 0x0000000405027224 */ /* 0x000fc600078e02ff */
[----:B------:R-:W-:Y:S01]  /*0170*/  VIMNMX.U32 R5, PT, PT, R0, R3, !PT ;  /* 0x0000000300057248 */ /* 0x000fe20007fe0000 */
[----:B------:R-:W-:-:S03]  /*0180*/  VIADD R4, R3, UR5 ;  /* 0x0000000503047c36 */ /* 0x000fc60008000000 */
        /* <DEDUP_REMOVED lines=23> */
.L_x_11:
        /* <DEDUP_REMOVED lines=16> */
.L_x_25:


//--------------------- .text._Z8getIPartiiPdP7double2 --------------------------
	.section	.text._Z8getIPartiiPdP7double2,"ax",@progbits
	.align	128
        .global         _Z8getIPartiiPdP7double2
        .type           _Z8getIPartiiPdP7double2,@function
        .size           _Z8getIPartiiPdP7double2,(.L_x_26 - _Z8getIPartiiPdP7double2)
        .other          _Z8getIPartiiPdP7double2,@"STO_CUDA_ENTRY STV_DEFAULT"
_Z8getIPartiiPdP7double2:
.text._Z8getIPartiiPdP7double2:
        /* <DEDUP_REMOVED lines=13> */
[----:B------:R-:W2:Y:S01]  /*00d0*/  LDC.64 R4, c[0x0][0x388] ;  /* 0x0000e200ff047b82 */ /* 0x000ea20000000a00 */
[----:B0-----:R-:W-:-:S06]  /*00e0*/  IMAD.WIDE.U32 R2, R7, 0x10, R2 ;  /* 0x0000001007027825 */ /* 0x001fcc00078e0002 */
[----:B-1----:R-:W3:Y:S01]  /*00f0*/  LDG.E.64 R2, desc[UR4][R2.64+0x8] ;  /* 0x0000080402027981 */ /* 0x002ee2000c1e1b00 */
[----:B--2---:R-:W-:-:S05]  /*0100*/  IMAD.WIDE.U32 R4, R7, 0x8, R4 ;  /* 0x0000000807047825 */ /* 0x004fca00078e0004 */
[----:B---3--:R-:W-:Y:S01]  /*0110*/  STG.E.64 desc[UR4][R4.64], R2 ;  /* 0x0000000204007986 */ /* 0x008fe2000c101b04 */
[----:B------:R-:W-:Y:S05]  /*0120*/  EXIT ;  /* 0x000000000000794d */ /* 0x000fea0003800000 */
.L_x_12:
        /* <DEDUP_REMOVED lines=13> */
.L_x_26:


//--------------------- .text._Z8getRPartiiPdP7double2 --------------------------
	.section	.text._Z8getRPartiiPdP7double2,"ax",@progbits
	.align	128
        .global         _Z8getRPartiiPdP7double2
        .type           _Z8getRPartiiPdP7double2,@function
        .size           _Z8getRPartiiPdP7double2,(.L_x_27 - _Z8getRPartiiPdP7double2)
        .other          _Z8getRPartiiPdP7double2,@"STO_CUDA_ENTRY STV_DEFAULT"
_Z8getRPartiiPdP7double2:
.text._Z8getRPartiiPdP7double2:
        /* <DEDUP_REMOVED lines=19> */
.L_x_13:
        /* <DEDUP_REMOVED lines=13> */
.L_x_27:


//--------------------- .nv.shared.reserved.0     --------------------------
	.section	.nv.shared.reserved.0,"aw",@nobits
	.weak		__nv_reservedSMEM_offset_0_alias
	.size		__nv_reservedSMEM_offset_0_alias, 0, 64
	.other		__nv_reservedSMEM_offset_0_alias,@"STO_CUDA_RESERVED_SHARED STV_DEFAULT"
__nv_reservedSMEM_offset_0_alias:
	.zero		0
	.zero		64


//--------------------- .nv.constant0._Z8setLayeriiiPdS_ --------------------------
	.section	.nv.constant0._Z8setLayeriiiPdS_,"a",@progbits
	.sectionflags	@""
	.align	4
.nv.constant0._Z8setLayeriiiPdS_:
	.zero		928


//--------------------- .nv.constant0._Z8getLayeriiiPdPKd --------------------------
	.section	.nv.constant0._Z8getLayeriiiPdPKd,"a",@progbits
	.sectionflags	@""
	.align	4
.nv.constant0._Z8getLayeriiiPdPKd:
	.zero		928


//--------------------- .nv.constant0._Z11convolveSumiiP7double2S0_S0_ --------------------------
	.section	.nv.constant0._Z11convolveSumiiP7double2S0_S0_,"a",@progbits
	.sectionflags	@""
	.align	4
.nv.constant0._Z11convolveSumiiP7double2S0_S0_:
	.zero		928


//--------------------- .nv.constant0._Z4setCiiP7double2dd --------------------------
	.section	.nv.constant0._Z4setCiiP7double2dd,"a",@progbits
	.sectionflags	@""
	.align	4
.nv.constant0._Z4setCiiP7double2dd:
	.zero		928


//--------------------- .nv.constant0._Z6scaleCiiP7double2S0_d --------------------------
	.section	.nv.constant0._Z6scaleCiiP7double2S0_d,"a",@progbits
	.sectionflags	@""
	.align	4
.nv.constant0._Z6scaleCiiP7double2S0_d:
	.zero		928


//--------------------- .nv.constant0._Z11twiddle2DCCiiPiS_P7double2PKS0_ --------------------------
	.section	.nv.constant0._Z11twiddle2DCCiiPiS_P7double2PKS0_,"a",@progbits
	.sectionflags	@""
	.align	4
.nv.constant0._Z11twiddle2DCCiiPiS_P7double2PKS0_:
	.zero		936


//--------------------- .nv.constant0._Z13twiddle1Dy_cciiPiP7double2PKS0_ --------------------------
	.section	.nv.constant0._Z13twiddle1Dy_cciiPiP7double2PKS0_,"a",@progbits
	.sectionflags	@""
	.align	4
.nv.constant0._Z13twiddle1Dy_cciiPiP7double2PKS0_:
	.zero		928


//--------------------- .nv.constant0._Z13twiddle1Dx_cciiPiP7double2PKS0_ --------------------------
	.section	.nv.constant0._Z13twiddle1Dx_cciiPiP7double2PKS0_,"a",@progbits
	.sectionflags	@""
	.align	4
.nv.constant0._Z13twiddle1Dx_cciiPiP7double2PKS0_:
	.zero		928


//--------------------- .nv.constant0._Z13twiddle1Dx_rciiPiP7double2PKd --------------------------
	.section	.nv.constant0._Z13twiddle1Dx_rciiPiP7double2PKd,"a",@progbits
	.sectionflags	@""
	.align	4
.nv.constant0._Z13twiddle1Dx_rciiPiP7double2PKd:
	.zero		928


//--------------------- .nv.constant0._Z9twiddle2DiiPiS_P7double2PKd --------------------------
	.section	.nv.constant0._Z9twiddle2DiiPiS_P7double2PKd,"a",@progbits
	.sectionflags	@""
	.align	4
.nv.constant0._Z9twiddle2DiiPiS_P7double2PKd:
	.zero		936


//--------------------- .nv.constant0._Z7Fi_2D_yiiiP7double2PKS_S0_ --------------------------
	.section	.nv.constant0._Z7Fi_2D_yiiiP7double2PKS_S0_,"a",@progbits
	.sectionflags	@""
	.align	4
.nv.constant0._Z7Fi_2D_yiiiP7double2PKS_S0_:
	.zero		936


//--------------------- .nv.constant0._Z7Fi_2D_xiiiP7double2PKS_S0_ --------------------------
	.section	.nv.constant0._Z7Fi_2D_xiiiP7double2PKS_S0_,"a",@progbits
	.sectionflags	@""
	.align	4
.nv.constant0._Z7Fi_2D_xiiiP7double2PKS_S0_:
	.zero		936


//--------------------- .nv.constant0._Z8getIPartiiPdP7double2 --------------------------
	.section	.nv.constant0._Z8getIPartiiPdP7double2,"a",@progbits
	.sectionflags	@""
	.align	4
.nv.constant0._Z8getIPartiiPdP7double2:
	.zero		920


//--------------------- .nv.constant0._Z8getRPartiiPdP7double2 --------------------------
	.section	.nv.constant0._Z8getRPartiiPdP7double2,"a",@progbits
	.sectionflags	@""
	.align	4
.nv.constant0._Z8getRPartiiPdP7double2:
	.zero		920


//--------------------- SYMBOLS --------------------------

	.type		.nv.reservedSmem.offset0,@object
	.size		.nv.reservedSmem.offset0,0x4
